//
// Generated by NVIDIA NVVM Compiler
//
// Compiler Build ID: CL-36424714
// Cuda compilation tools, release 13.0, V13.0.88
// Based on NVVM 20.0.0
//

.version 9.0
.target sm_100
.address_size 64

	// .globl	_Z10dla_kernelPiiiiy
.global .align 4 .b8 precalc_xorwow_matrix[102400];
.global .align 4 .b8 precalc_xorwow_offset_matrix[102400];
.global .align 4 .b8 mrg32k3aM1[2304];
.global .align 4 .b8 mrg32k3aM2[2304];
.global .align 4 .b8 mrg32k3aM1SubSeq[2016];
.global .align 4 .b8 mrg32k3aM2SubSeq[2016];
.global .align 4 .b8 mrg32k3aM1Seq[2304];
.global .align 4 .b8 mrg32k3aM2Seq[2304];
.const .align 8 .b8 __cr_lgamma_table[72];
.global .align 4 .u32 d_stick_counter;

.visible .entry _Z10dla_kernelPiiiiy(
	.param .u64 .ptr .align 1 _Z10dla_kernelPiiiiy_param_0,
	.param .u32 _Z10dla_kernelPiiiiy_param_1,
	.param .u32 _Z10dla_kernelPiiiiy_param_2,
	.param .u32 _Z10dla_kernelPiiiiy_param_3,
	.param .u64 _Z10dla_kernelPiiiiy_param_4
)
{
	.local .align 8 .b8 	__local_depot0[48];
	.reg .b64 	%SP;
	.reg .b64 	%SPL;
	.reg .pred 	%p<90>;
	.reg .b32 	%r<1324>;
	.reg .b64 	%rd<37>;

	mov.u64 	%SPL, __local_depot0;
	ld.param.u64 	%rd14, [_Z10dla_kernelPiiiiy_param_0];
	ld.param.u32 	%r587, [_Z10dla_kernelPiiiiy_param_1];
	ld.param.u32 	%r589, [_Z10dla_kernelPiiiiy_param_2];
	ld.param.u32 	%r588, [_Z10dla_kernelPiiiiy_param_3];
	ld.param.u64 	%rd13, [_Z10dla_kernelPiiiiy_param_4];
	cvta.to.global.u64 	%rd1, %rd14;
	mov.u32 	%r590, %ctaid.x;
	mov.u32 	%r591, %ntid.x;
	mov.u32 	%r592, %tid.x;
	mad.lo.s32 	%r1, %r590, %r591, %r592;
	setp.ge.s32 	%p1, %r1, %r589;
	@%p1 bra 	$L__BB0_136;
	add.u64 	%rd2, %SPL, 0;
	cvt.u32.u64 	%r593, %rd13;
	xor.b32  	%r594, %r593, -1429050551;
	mul.lo.s32 	%r595, %r594, 1099087573;
	{ .reg .b32 tmp; mov.b64 {tmp, %r596}, %rd13; }
	xor.b32  	%r597, %r596, -136515619;
	mul.lo.s32 	%r598, %r597, -1703105765;
	add.s32 	%r599, %r595, %r598;
	add.s32 	%r2, %r599, 6615241;
	add.s32 	%r1041, %r595, 123456789;
	st.local.v2.u32 	[%rd2], {%r2, %r1041};
	xor.b32  	%r1040, %r595, 362436069;
	add.s32 	%r1039, %r598, 521288629;
	st.local.v2.u32 	[%rd2+8], {%r1040, %r1039};
	xor.b32  	%r1038, %r598, 88675123;
	add.s32 	%r1037, %r595, 5783321;
	st.local.v2.u32 	[%rd2+16], {%r1038, %r1037};
	setp.eq.s32 	%p2, %r1, 0;
	@%p2 bra 	$L__BB0_116;
	cvt.s64.s32 	%rd36, %r1;
	mov.b32 	%r1024, 0;
$L__BB0_3:
	mov.u64 	%rd4, %rd36;
	and.b64  	%rd5, %rd4, 3;
	setp.eq.s64 	%p3, %rd5, 0;
	@%p3 bra 	$L__BB0_115;
	mul.wide.u32 	%rd16, %r1024, 3200;
	mov.u64 	%rd17, precalc_xorwow_matrix;
	add.s64 	%rd6, %rd17, %rd16;
	mov.b32 	%r1037, 0;
	mov.u32 	%r1038, %r1037;
	mov.u32 	%r1039, %r1037;
	mov.u32 	%r1040, %r1037;
	mov.u32 	%r1041, %r1037;
	mov.u32 	%r1030, %r1037;
$L__BB0_5:
	mul.wide.u32 	%rd18, %r1030, 4;
	add.s64 	%rd19, %rd2, %rd18;
	ld.local.u32 	%r20, [%rd19+4];
	shl.b32 	%r21, %r1030, 5;
	mov.b32 	%r1036, 0;
$L__BB0_6:
	.pragma "nounroll";
	shr.u32 	%r603, %r20, %r1036;
	and.b32  	%r604, %r603, 1;
	setp.eq.b32 	%p4, %r604, 1;
	not.pred 	%p5, %p4;
	add.s32 	%r605, %r21, %r1036;
	mul.lo.s32 	%r606, %r605, 5;
	mul.wide.u32 	%rd20, %r606, 4;
	add.s64 	%rd7, %rd6, %rd20;
	@%p5 bra 	$L__BB0_8;
	ld.global.u32 	%r607, [%rd7];
	xor.b32  	%r1041, %r1041, %r607;
	ld.global.u32 	%r608, [%rd7+4];
	xor.b32  	%r1040, %r1040, %r608;
	ld.global.u32 	%r609, [%rd7+8];
	xor.b32  	%r1039, %r1039, %r609;
	ld.global.u32 	%r610, [%rd7+12];
	xor.b32  	%r1038, %r1038, %r610;
	ld.global.u32 	%r611, [%rd7+16];
	xor.b32  	%r1037, %r1037, %r611;
$L__BB0_8:
	and.b32  	%r613, %r603, 2;
	setp.eq.s32 	%p6, %r613, 0;
	@%p6 bra 	$L__BB0_10;
	ld.global.u32 	%r614, [%rd7+20];
	xor.b32  	%r1041, %r1041, %r614;
	ld.global.u32 	%r615, [%rd7+24];
	xor.b32  	%r1040, %r1040, %r615;
	ld.global.u32 	%r616, [%rd7+28];
	xor.b32  	%r1039, %r1039, %r616;
	ld.global.u32 	%r617, [%rd7+32];
	xor.b32  	%r1038, %r1038, %r617;
	ld.global.u32 	%r618, [%rd7+36];
	xor.b32  	%r1037, %r1037, %r618;
$L__BB0_10:
	and.b32  	%r620, %r603, 4;
	setp.eq.s32 	%p7, %r620, 0;
	@%p7 bra 	$L__BB0_12;
	ld.global.u32 	%r621, [%rd7+40];
	xor.b32  	%r1041, %r1041, %r621;
	ld.global.u32 	%r622, [%rd7+44];
	xor.b32  	%r1040, %r1040, %r622;
	ld.global.u32 	%r623, [%rd7+48];
	xor.b32  	%r1039, %r1039, %r623;
	ld.global.u32 	%r624, [%rd7+52];
	xor.b32  	%r1038, %r1038, %r624;
	ld.global.u32 	%r625, [%rd7+56];
	xor.b32  	%r1037, %r1037, %r625;
$L__BB0_12:
	and.b32  	%r627, %r603, 8;
	setp.eq.s32 	%p8, %r627, 0;
	@%p8 bra 	$L__BB0_14;
	ld.global.u32 	%r628, [%rd7+60];
	xor.b32  	%r1041, %r1041, %r628;
	ld.global.u32 	%r629, [%rd7+64];
	xor.b32  	%r1040, %r1040, %r629;
	ld.global.u32 	%r630, [%rd7+68];
	xor.b32  	%r1039, %r1039, %r630;
	ld.global.u32 	%r631, [%rd7+72];
	xor.b32  	%r1038, %r1038, %r631;
	ld.global.u32 	%r632, [%rd7+76];
	xor.b32  	%r1037, %r1037, %r632;
$L__BB0_14:
	and.b32  	%r634, %r603, 16;
	setp.eq.s32 	%p9, %r634, 0;
	@%p9 bra 	$L__BB0_16;
	ld.global.u32 	%r635, [%rd7+80];
	xor.b32  	%r1041, %r1041, %r635;
	ld.global.u32 	%r636, [%rd7+84];
	xor.b32  	%r1040, %r1040, %r636;
	ld.global.u32 	%r637, [%rd7+88];
	xor.b32  	%r1039, %r1039, %r637;
	ld.global.u32 	%r638, [%rd7+92];
	xor.b32  	%r1038, %r1038, %r638;
	ld.global.u32 	%r639, [%rd7+96];
	xor.b32  	%r1037, %r1037, %r639;
$L__BB0_16:
	and.b32  	%r641, %r603, 32;
	setp.eq.s32 	%p10, %r641, 0;
	@%p10 bra 	$L__BB0_18;
	ld.global.u32 	%r642, [%rd7+100];
	xor.b32  	%r1041, %r1041, %r642;
	ld.global.u32 	%r643, [%rd7+104];
	xor.b32  	%r1040, %r1040, %r643;
	ld.global.u32 	%r644, [%rd7+108];
	xor.b32  	%r1039, %r1039, %r644;
	ld.global.u32 	%r645, [%rd7+112];
	xor.b32  	%r1038, %r1038, %r645;
	ld.global.u32 	%r646, [%rd7+116];
	xor.b32  	%r1037, %r1037, %r646;
$L__BB0_18:
	and.b32  	%r648, %r603, 64;
	setp.eq.s32 	%p11, %r648, 0;
	@%p11 bra 	$L__BB0_20;
	ld.global.u32 	%r649, [%rd7+120];
	xor.b32  	%r1041, %r1041, %r649;
	ld.global.u32 	%r650, [%rd7+124];
	xor.b32  	%r1040, %r1040, %r650;
	ld.global.u32 	%r651, [%rd7+128];
	xor.b32  	%r1039, %r1039, %r651;
	ld.global.u32 	%r652, [%rd7+132];
	xor.b32  	%r1038, %r1038, %r652;
	ld.global.u32 	%r653, [%rd7+136];
	xor.b32  	%r1037, %r1037, %r653;
$L__BB0_20:
	and.b32  	%r655, %r603, 128;
	setp.eq.s32 	%p12, %r655, 0;
	@%p12 bra 	$L__BB0_22;
	ld.global.u32 	%r656, [%rd7+140];
	xor.b32  	%r1041, %r1041, %r656;
	ld.global.u32 	%r657, [%rd7+144];
	xor.b32  	%r1040, %r1040, %r657;
	ld.global.u32 	%r658, [%rd7+148];
	xor.b32  	%r1039, %r1039, %r658;
	ld.global.u32 	%r659, [%rd7+152];
	xor.b32  	%r1038, %r1038, %r659;
	ld.global.u32 	%r660, [%rd7+156];
	xor.b32  	%r1037, %r1037, %r660;
$L__BB0_22:
	and.b32  	%r662, %r603, 256;
	setp.eq.s32 	%p13, %r662, 0;
	@%p13 bra 	$L__BB0_24;
	ld.global.u32 	%r663, [%rd7+160];
	xor.b32  	%r1041, %r1041, %r663;
	ld.global.u32 	%r664, [%rd7+164];
	xor.b32  	%r1040, %r1040, %r664;
	ld.global.u32 	%r665, [%rd7+168];
	xor.b32  	%r1039, %r1039, %r665;
	ld.global.u32 	%r666, [%rd7+172];
	xor.b32  	%r1038, %r1038, %r666;
	ld.global.u32 	%r667, [%rd7+176];
	xor.b32  	%r1037, %r1037, %r667;
$L__BB0_24:
	and.b32  	%r669, %r603, 512;
	setp.eq.s32 	%p14, %r669, 0;
	@%p14 bra 	$L__BB0_26;
	ld.global.u32 	%r670, [%rd7+180];
	xor.b32  	%r1041, %r1041, %r670;
	ld.global.u32 	%r671, [%rd7+184];
	xor.b32  	%r1040, %r1040, %r671;
	ld.global.u32 	%r672, [%rd7+188];
	xor.b32  	%r1039, %r1039, %r672;
	ld.global.u32 	%r673, [%rd7+192];
	xor.b32  	%r1038, %r1038, %r673;
	ld.global.u32 	%r674, [%rd7+196];
	xor.b32  	%r1037, %r1037, %r674;
$L__BB0_26:
	and.b32  	%r676, %r603, 1024;
	setp.eq.s32 	%p15, %r676, 0;
	@%p15 bra 	$L__BB0_28;
	ld.global.u32 	%r677, [%rd7+200];
	xor.b32  	%r1041, %r1041, %r677;
	ld.global.u32 	%r678, [%rd7+204];
	xor.b32  	%r1040, %r1040, %r678;
	ld.global.u32 	%r679, [%rd7+208];
	xor.b32  	%r1039, %r1039, %r679;
	ld.global.u32 	%r680, [%rd7+212];
	xor.b32  	%r1038, %r1038, %r680;
	ld.global.u32 	%r681, [%rd7+216];
	xor.b32  	%r1037, %r1037, %r681;
$L__BB0_28:
	and.b32  	%r683, %r603, 2048;
	setp.eq.s32 	%p16, %r683, 0;
	@%p16 bra 	$L__BB0_30;
	ld.global.u32 	%r684, [%rd7+220];
	xor.b32  	%r1041, %r1041, %r684;
	ld.global.u32 	%r685, [%rd7+224];
	xor.b32  	%r1040, %r1040, %r685;
	ld.global.u32 	%r686, [%rd7+228];
	xor.b32  	%r1039, %r1039, %r686;
	ld.global.u32 	%r687, [%rd7+232];
	xor.b32  	%r1038, %r1038, %r687;
	ld.global.u32 	%r688, [%rd7+236];
	xor.b32  	%r1037, %r1037, %r688;
$L__BB0_30:
	and.b32  	%r690, %r603, 4096;
	setp.eq.s32 	%p17, %r690, 0;
	@%p17 bra 	$L__BB0_32;
	ld.global.u32 	%r691, [%rd7+240];
	xor.b32  	%r1041, %r1041, %r691;
	ld.global.u32 	%r692, [%rd7+244];
	xor.b32  	%r1040, %r1040, %r692;
	ld.global.u32 	%r693, [%rd7+248];
	xor.b32  	%r1039, %r1039, %r693;
	ld.global.u32 	%r694, [%rd7+252];
	xor.b32  	%r1038, %r1038, %r694;
	ld.global.u32 	%r695, [%rd7+256];
	xor.b32  	%r1037, %r1037, %r695;
$L__BB0_32:
	and.b32  	%r697, %r603, 8192;
	setp.eq.s32 	%p18, %r697, 0;
	@%p18 bra 	$L__BB0_34;
	ld.global.u32 	%r698, [%rd7+260];
	xor.b32  	%r1041, %r1041, %r698;
	ld.global.u32 	%r699, [%rd7+264];
	xor.b32  	%r1040, %r1040, %r699;
	ld.global.u32 	%r700, [%rd7+268];
	xor.b32  	%r1039, %r1039, %r700;
	ld.global.u32 	%r701, [%rd7+272];
	xor.b32  	%r1038, %r1038, %r701;
	ld.global.u32 	%r702, [%rd7+276];
	xor.b32  	%r1037, %r1037, %r702;
$L__BB0_34:
	and.b32  	%r704, %r603, 16384;
	setp.eq.s32 	%p19, %r704, 0;
	@%p19 bra 	$L__BB0_36;
	ld.global.u32 	%r705, [%rd7+280];
	xor.b32  	%r1041, %r1041, %r705;
	ld.global.u32 	%r706, [%rd7+284];
	xor.b32  	%r1040, %r1040, %r706;
	ld.global.u32 	%r707, [%rd7+288];
	xor.b32  	%r1039, %r1039, %r707;
	ld.global.u32 	%r708, [%rd7+292];
	xor.b32  	%r1038, %r1038, %r708;
	ld.global.u32 	%r709, [%rd7+296];
	xor.b32  	%r1037, %r1037, %r709;
$L__BB0_36:
	and.b32  	%r711, %r603, 32768;
	setp.eq.s32 	%p20, %r711, 0;
	@%p20 bra 	$L__BB0_38;
	ld.global.u32 	%r712, [%rd7+300];
	xor.b32  	%r1041, %r1041, %r712;
	ld.global.u32 	%r713, [%rd7+304];
	xor.b32  	%r1040, %r1040, %r713;
	ld.global.u32 	%r714, [%rd7+308];
	xor.b32  	%r1039, %r1039, %r714;
	ld.global.u32 	%r715, [%rd7+312];
	xor.b32  	%r1038, %r1038, %r715;
	ld.global.u32 	%r716, [%rd7+316];
	xor.b32  	%r1037, %r1037, %r716;
$L__BB0_38:
	add.s32 	%r1036, %r1036, 16;
	setp.ne.s32 	%p21, %r1036, 32;
	@%p21 bra 	$L__BB0_6;
	mad.lo.s32 	%r717, %r1030, -31, %r21;
	add.s32 	%r1030, %r717, 1;
	setp.ne.s32 	%p22, %r1030, 5;
	@%p22 bra 	$L__BB0_5;
	st.local.u32 	[%rd2+4], %r1041;
	st.local.v2.u32 	[%rd2+8], {%r1040, %r1039};
	st.local.v2.u32 	[%rd2+16], {%r1038, %r1037};
	setp.eq.s64 	%p23, %rd5, 1;
	@%p23 bra 	$L__BB0_115;
	mov.b32 	%r1037, 0;
	mov.u32 	%r1038, %r1037;
	mov.u32 	%r1039, %r1037;
	mov.u32 	%r1040, %r1037;
	mov.u32 	%r1041, %r1037;
	mov.u32 	%r1122, %r1037;
$L__BB0_42:
	mul.wide.u32 	%rd21, %r1122, 4;
	add.s64 	%rd22, %rd2, %rd21;
	ld.local.u32 	%r196, [%rd22+4];
	shl.b32 	%r197, %r1122, 5;
	mov.b32 	%r1128, 0;
$L__BB0_43:
	.pragma "nounroll";
	shr.u32 	%r720, %r196, %r1128;
	and.b32  	%r721, %r720, 1;
	setp.eq.b32 	%p24, %r721, 1;
	not.pred 	%p25, %p24;
	add.s32 	%r722, %r197, %r1128;
	mul.lo.s32 	%r723, %r722, 5;
	mul.wide.u32 	%rd23, %r723, 4;
	add.s64 	%rd8, %rd6, %rd23;
	@%p25 bra 	$L__BB0_45;
	ld.global.u32 	%r724, [%rd8];
	xor.b32  	%r1041, %r1041, %r724;
	ld.global.u32 	%r725, [%rd8+4];
	xor.b32  	%r1040, %r1040, %r725;
	ld.global.u32 	%r726, [%rd8+8];
	xor.b32  	%r1039, %r1039, %r726;
	ld.global.u32 	%r727, [%rd8+12];
	xor.b32  	%r1038, %r1038, %r727;
	ld.global.u32 	%r728, [%rd8+16];
	xor.b32  	%r1037, %r1037, %r728;
$L__BB0_45:
	and.b32  	%r730, %r720, 2;
	setp.eq.s32 	%p26, %r730, 0;
	@%p26 bra 	$L__BB0_47;
	ld.global.u32 	%r731, [%rd8+20];
	xor.b32  	%r1041, %r1041, %r731;
	ld.global.u32 	%r732, [%rd8+24];
	xor.b32  	%r1040, %r1040, %r732;
	ld.global.u32 	%r733, [%rd8+28];
	xor.b32  	%r1039, %r1039, %r733;
	ld.global.u32 	%r734, [%rd8+32];
	xor.b32  	%r1038, %r1038, %r734;
	ld.global.u32 	%r735, [%rd8+36];
	xor.b32  	%r1037, %r1037, %r735;
$L__BB0_47:
	and.b32  	%r737, %r720, 4;
	setp.eq.s32 	%p27, %r737, 0;
	@%p27 bra 	$L__BB0_49;
	ld.global.u32 	%r738, [%rd8+40];
	xor.b32  	%r1041, %r1041, %r738;
	ld.global.u32 	%r739, [%rd8+44];
	xor.b32  	%r1040, %r1040, %r739;
	ld.global.u32 	%r740, [%rd8+48];
	xor.b32  	%r1039, %r1039, %r740;
	ld.global.u32 	%r741, [%rd8+52];
	xor.b32  	%r1038, %r1038, %r741;
	ld.global.u32 	%r742, [%rd8+56];
	xor.b32  	%r1037, %r1037, %r742;
$L__BB0_49:
	and.b32  	%r744, %r720, 8;
	setp.eq.s32 	%p28, %r744, 0;
	@%p28 bra 	$L__BB0_51;
	ld.global.u32 	%r745, [%rd8+60];
	xor.b32  	%r1041, %r1041, %r745;
	ld.global.u32 	%r746, [%rd8+64];
	xor.b32  	%r1040, %r1040, %r746;
	ld.global.u32 	%r747, [%rd8+68];
	xor.b32  	%r1039, %r1039, %r747;
	ld.global.u32 	%r748, [%rd8+72];
	xor.b32  	%r1038, %r1038, %r748;
	ld.global.u32 	%r749, [%rd8+76];
	xor.b32  	%r1037, %r1037, %r749;
$L__BB0_51:
	and.b32  	%r751, %r720, 16;
	setp.eq.s32 	%p29, %r751, 0;
	@%p29 bra 	$L__BB0_53;
	ld.global.u32 	%r752, [%rd8+80];
	xor.b32  	%r1041, %r1041, %r752;
	ld.global.u32 	%r753, [%rd8+84];
	xor.b32  	%r1040, %r1040, %r753;
	ld.global.u32 	%r754, [%rd8+88];
	xor.b32  	%r1039, %r1039, %r754;
	ld.global.u32 	%r755, [%rd8+92];
	xor.b32  	%r1038, %r1038, %r755;
	ld.global.u32 	%r756, [%rd8+96];
	xor.b32  	%r1037, %r1037, %r756;
$L__BB0_53:
	and.b32  	%r758, %r720, 32;
	setp.eq.s32 	%p30, %r758, 0;
	@%p30 bra 	$L__BB0_55;
	ld.global.u32 	%r759, [%rd8+100];
	xor.b32  	%r1041, %r1041, %r759;
	ld.global.u32 	%r760, [%rd8+104];
	xor.b32  	%r1040, %r1040, %r760;
	ld.global.u32 	%r761, [%rd8+108];
	xor.b32  	%r1039, %r1039, %r761;
	ld.global.u32 	%r762, [%rd8+112];
	xor.b32  	%r1038, %r1038, %r762;
	ld.global.u32 	%r763, [%rd8+116];
	xor.b32  	%r1037, %r1037, %r763;
$L__BB0_55:
	and.b32  	%r765, %r720, 64;
	setp.eq.s32 	%p31, %r765, 0;
	@%p31 bra 	$L__BB0_57;
	ld.global.u32 	%r766, [%rd8+120];
	xor.b32  	%r1041, %r1041, %r766;
	ld.global.u32 	%r767, [%rd8+124];
	xor.b32  	%r1040, %r1040, %r767;
	ld.global.u32 	%r768, [%rd8+128];
	xor.b32  	%r1039, %r1039, %r768;
	ld.global.u32 	%r769, [%rd8+132];
	xor.b32  	%r1038, %r1038, %r769;
	ld.global.u32 	%r770, [%rd8+136];
	xor.b32  	%r1037, %r1037, %r770;
$L__BB0_57:
	and.b32  	%r772, %r720, 128;
	setp.eq.s32 	%p32, %r772, 0;
	@%p32 bra 	$L__BB0_59;
	ld.global.u32 	%r773, [%rd8+140];
	xor.b32  	%r1041, %r1041, %r773;
	ld.global.u32 	%r774, [%rd8+144];
	xor.b32  	%r1040, %r1040, %r774;
	ld.global.u32 	%r775, [%rd8+148];
	xor.b32  	%r1039, %r1039, %r775;
	ld.global.u32 	%r776, [%rd8+152];
	xor.b32  	%r1038, %r1038, %r776;
	ld.global.u32 	%r777, [%rd8+156];
	xor.b32  	%r1037, %r1037, %r777;
$L__BB0_59:
	and.b32  	%r779, %r720, 256;
	setp.eq.s32 	%p33, %r779, 0;
	@%p33 bra 	$L__BB0_61;
	ld.global.u32 	%r780, [%rd8+160];
	xor.b32  	%r1041, %r1041, %r780;
	ld.global.u32 	%r781, [%rd8+164];
	xor.b32  	%r1040, %r1040, %r781;
	ld.global.u32 	%r782, [%rd8+168];
	xor.b32  	%r1039, %r1039, %r782;
	ld.global.u32 	%r783, [%rd8+172];
	xor.b32  	%r1038, %r1038, %r783;
	ld.global.u32 	%r784, [%rd8+176];
	xor.b32  	%r1037, %r1037, %r784;
$L__BB0_61:
	and.b32  	%r786, %r720, 512;
	setp.eq.s32 	%p34, %r786, 0;
	@%p34 bra 	$L__BB0_63;
	ld.global.u32 	%r787, [%rd8+180];
	xor.b32  	%r1041, %r1041, %r787;
	ld.global.u32 	%r788, [%rd8+184];
	xor.b32  	%r1040, %r1040, %r788;
	ld.global.u32 	%r789, [%rd8+188];
	xor.b32  	%r1039, %r1039, %r789;
	ld.global.u32 	%r790, [%rd8+192];
	xor.b32  	%r1038, %r1038, %r790;
	ld.global.u32 	%r791, [%rd8+196];
	xor.b32  	%r1037, %r1037, %r791;
$L__BB0_63:
	and.b32  	%r793, %r720, 1024;
	setp.eq.s32 	%p35, %r793, 0;
	@%p35 bra 	$L__BB0_65;
	ld.global.u32 	%r794, [%rd8+200];
	xor.b32  	%r1041, %r1041, %r794;
	ld.global.u32 	%r795, [%rd8+204];
	xor.b32  	%r1040, %r1040, %r795;
	ld.global.u32 	%r796, [%rd8+208];
	xor.b32  	%r1039, %r1039, %r796;
	ld.global.u32 	%r797, [%rd8+212];
	xor.b32  	%r1038, %r1038, %r797;
	ld.global.u32 	%r798, [%rd8+216];
	xor.b32  	%r1037, %r1037, %r798;
$L__BB0_65:
	and.b32  	%r800, %r720, 2048;
	setp.eq.s32 	%p36, %r800, 0;
	@%p36 bra 	$L__BB0_67;
	ld.global.u32 	%r801, [%rd8+220];
	xor.b32  	%r1041, %r1041, %r801;
	ld.global.u32 	%r802, [%rd8+224];
	xor.b32  	%r1040, %r1040, %r802;
	ld.global.u32 	%r803, [%rd8+228];
	xor.b32  	%r1039, %r1039, %r803;
	ld.global.u32 	%r804, [%rd8+232];
	xor.b32  	%r1038, %r1038, %r804;
	ld.global.u32 	%r805, [%rd8+236];
	xor.b32  	%r1037, %r1037, %r805;
$L__BB0_67:
	and.b32  	%r807, %r720, 4096;
	setp.eq.s32 	%p37, %r807, 0;
	@%p37 bra 	$L__BB0_69;
	ld.global.u32 	%r808, [%rd8+240];
	xor.b32  	%r1041, %r1041, %r808;
	ld.global.u32 	%r809, [%rd8+244];
	xor.b32  	%r1040, %r1040, %r809;
	ld.global.u32 	%r810, [%rd8+248];
	xor.b32  	%r1039, %r1039, %r810;
	ld.global.u32 	%r811, [%rd8+252];
	xor.b32  	%r1038, %r1038, %r811;
	ld.global.u32 	%r812, [%rd8+256];
	xor.b32  	%r1037, %r1037, %r812;
$L__BB0_69:
	and.b32  	%r814, %r720, 8192;
	setp.eq.s32 	%p38, %r814, 0;
	@%p38 bra 	$L__BB0_71;
	ld.global.u32 	%r815, [%rd8+260];
	xor.b32  	%r1041, %r1041, %r815;
	ld.global.u32 	%r816, [%rd8+264];
	xor.b32  	%r1040, %r1040, %r816;
	ld.global.u32 	%r817, [%rd8+268];
	xor.b32  	%r1039, %r1039, %r817;
	ld.global.u32 	%r818, [%rd8+272];
	xor.b32  	%r1038, %r1038, %r818;
	ld.global.u32 	%r819, [%rd8+276];
	xor.b32  	%r1037, %r1037, %r819;
$L__BB0_71:
	and.b32  	%r821, %r720, 16384;
	setp.eq.s32 	%p39, %r821, 0;
	@%p39 bra 	$L__BB0_73;
	ld.global.u32 	%r822, [%rd8+280];
	xor.b32  	%r1041, %r1041, %r822;
	ld.global.u32 	%r823, [%rd8+284];
	xor.b32  	%r1040, %r1040, %r823;
	ld.global.u32 	%r824, [%rd8+288];
	xor.b32  	%r1039, %r1039, %r824;
	ld.global.u32 	%r825, [%rd8+292];
	xor.b32  	%r1038, %r1038, %r825;
	ld.global.u32 	%r826, [%rd8+296];
	xor.b32  	%r1037, %r1037, %r826;
$L__BB0_73:
	and.b32  	%r828, %r720, 32768;
	setp.eq.s32 	%p40, %r828, 0;
	@%p40 bra 	$L__BB0_75;
	ld.global.u32 	%r829, [%rd8+300];
	xor.b32  	%r1041, %r1041, %r829;
	ld.global.u32 	%r830, [%rd8+304];
	xor.b32  	%r1040, %r1040, %r830;
	ld.global.u32 	%r831, [%rd8+308];
	xor.b32  	%r1039, %r1039, %r831;
	ld.global.u32 	%r832, [%rd8+312];
	xor.b32  	%r1038, %r1038, %r832;
	ld.global.u32 	%r833, [%rd8+316];
	xor.b32  	%r1037, %r1037, %r833;
$L__BB0_75:
	add.s32 	%r1128, %r1128, 16;
	setp.ne.s32 	%p41, %r1128, 32;
	@%p41 bra 	$L__BB0_43;
	mad.lo.s32 	%r834, %r1122, -31, %r197;
	add.s32 	%r1122, %r834, 1;
	setp.ne.s32 	%p42, %r1122, 5;
	@%p42 bra 	$L__BB0_42;
	st.local.u32 	[%rd2+4], %r1041;
	st.local.v2.u32 	[%rd2+8], {%r1040, %r1039};
	st.local.v2.u32 	[%rd2+16], {%r1038, %r1037};
	setp.ne.s64 	%p43, %rd5, 3;
	@%p43 bra 	$L__BB0_115;
	mov.b32 	%r1037, 0;
	mov.u32 	%r1038, %r1037;
	mov.u32 	%r1039, %r1037;
	mov.u32 	%r1040, %r1037;
	mov.u32 	%r1041, %r1037;
	mov.u32 	%r1214, %r1037;
$L__BB0_79:
	mul.wide.u32 	%rd24, %r1214, 4;
	add.s64 	%rd25, %rd2, %rd24;
	ld.local.u32 	%r372, [%rd25+4];
	shl.b32 	%r373, %r1214, 5;
	mov.b32 	%r1220, 0;
$L__BB0_80:
	.pragma "nounroll";
	shr.u32 	%r837, %r372, %r1220;
	and.b32  	%r838, %r837, 1;
	setp.eq.b32 	%p44, %r838, 1;
	not.pred 	%p45, %p44;
	add.s32 	%r839, %r373, %r1220;
	mul.lo.s32 	%r840, %r839, 5;
	mul.wide.u32 	%rd26, %r840, 4;
	add.s64 	%rd9, %rd6, %rd26;
	@%p45 bra 	$L__BB0_82;
	ld.global.u32 	%r841, [%rd9];
	xor.b32  	%r1041, %r1041, %r841;
	ld.global.u32 	%r842, [%rd9+4];
	xor.b32  	%r1040, %r1040, %r842;
	ld.global.u32 	%r843, [%rd9+8];
	xor.b32  	%r1039, %r1039, %r843;
	ld.global.u32 	%r844, [%rd9+12];
	xor.b32  	%r1038, %r1038, %r844;
	ld.global.u32 	%r845, [%rd9+16];
	xor.b32  	%r1037, %r1037, %r845;
$L__BB0_82:
	and.b32  	%r847, %r837, 2;
	setp.eq.s32 	%p46, %r847, 0;
	@%p46 bra 	$L__BB0_84;
	ld.global.u32 	%r848, [%rd9+20];
	xor.b32  	%r1041, %r1041, %r848;
	ld.global.u32 	%r849, [%rd9+24];
	xor.b32  	%r1040, %r1040, %r849;
	ld.global.u32 	%r850, [%rd9+28];
	xor.b32  	%r1039, %r1039, %r850;
	ld.global.u32 	%r851, [%rd9+32];
	xor.b32  	%r1038, %r1038, %r851;
	ld.global.u32 	%r852, [%rd9+36];
	xor.b32  	%r1037, %r1037, %r852;
$L__BB0_84:
	and.b32  	%r854, %r837, 4;
	setp.eq.s32 	%p47, %r854, 0;
	@%p47 bra 	$L__BB0_86;
	ld.global.u32 	%r855, [%rd9+40];
	xor.b32  	%r1041, %r1041, %r855;
	ld.global.u32 	%r856, [%rd9+44];
	xor.b32  	%r1040, %r1040, %r856;
	ld.global.u32 	%r857, [%rd9+48];
	xor.b32  	%r1039, %r1039, %r857;
	ld.global.u32 	%r858, [%rd9+52];
	xor.b32  	%r1038, %r1038, %r858;
	ld.global.u32 	%r859, [%rd9+56];
	xor.b32  	%r1037, %r1037, %r859;
$L__BB0_86:
	and.b32  	%r861, %r837, 8;
	setp.eq.s32 	%p48, %r861, 0;
	@%p48 bra 	$L__BB0_88;
	ld.global.u32 	%r862, [%rd9+60];
	xor.b32  	%r1041, %r1041, %r862;
	ld.global.u32 	%r863, [%rd9+64];
	xor.b32  	%r1040, %r1040, %r863;
	ld.global.u32 	%r864, [%rd9+68];
	xor.b32  	%r1039, %r1039, %r864;
	ld.global.u32 	%r865, [%rd9+72];
	xor.b32  	%r1038, %r1038, %r865;
	ld.global.u32 	%r866, [%rd9+76];
	xor.b32  	%r1037, %r1037, %r866;
$L__BB0_88:
	and.b32  	%r868, %r837, 16;
	setp.eq.s32 	%p49, %r868, 0;
	@%p49 bra 	$L__BB0_90;
	ld.global.u32 	%r869, [%rd9+80];
	xor.b32  	%r1041, %r1041, %r869;
	ld.global.u32 	%r870, [%rd9+84];
	xor.b32  	%r1040, %r1040, %r870;
	ld.global.u32 	%r871, [%rd9+88];
	xor.b32  	%r1039, %r1039, %r871;
	ld.global.u32 	%r872, [%rd9+92];
	xor.b32  	%r1038, %r1038, %r872;
	ld.global.u32 	%r873, [%rd9+96];
	xor.b32  	%r1037, %r1037, %r873;
$L__BB0_90:
	and.b32  	%r875, %r837, 32;
	setp.eq.s32 	%p50, %r875, 0;
	@%p50 bra 	$L__BB0_92;
	ld.global.u32 	%r876, [%rd9+100];
	xor.b32  	%r1041, %r1041, %r876;
	ld.global.u32 	%r877, [%rd9+104];
	xor.b32  	%r1040, %r1040, %r877;
	ld.global.u32 	%r878, [%rd9+108];
	xor.b32  	%r1039, %r1039, %r878;
	ld.global.u32 	%r879, [%rd9+112];
	xor.b32  	%r1038, %r1038, %r879;
	ld.global.u32 	%r880, [%rd9+116];
	xor.b32  	%r1037, %r1037, %r880;
$L__BB0_92:
	and.b32  	%r882, %r837, 64;
	setp.eq.s32 	%p51, %r882, 0;
	@%p51 bra 	$L__BB0_94;
	ld.global.u32 	%r883, [%rd9+120];
	xor.b32  	%r1041, %r1041, %r883;
	ld.global.u32 	%r884, [%rd9+124];
	xor.b32  	%r1040, %r1040, %r884;
	ld.global.u32 	%r885, [%rd9+128];
	xor.b32  	%r1039, %r1039, %r885;
	ld.global.u32 	%r886, [%rd9+132];
	xor.b32  	%r1038, %r1038, %r886;
	ld.global.u32 	%r887, [%rd9+136];
	xor.b32  	%r1037, %r1037, %r887;
$L__BB0_94:
	and.b32  	%r889, %r837, 128;
	setp.eq.s32 	%p52, %r889, 0;
	@%p52 bra 	$L__BB0_96;
	ld.global.u32 	%r890, [%rd9+140];
	xor.b32  	%r1041, %r1041, %r890;
	ld.global.u32 	%r891, [%rd9+144];
	xor.b32  	%r1040, %r1040, %r891;
	ld.global.u32 	%r892, [%rd9+148];
	xor.b32  	%r1039, %r1039, %r892;
	ld.global.u32 	%r893, [%rd9+152];
	xor.b32  	%r1038, %r1038, %r893;
	ld.global.u32 	%r894, [%rd9+156];
	xor.b32  	%r1037, %r1037, %r894;
$L__BB0_96:
	and.b32  	%r896, %r837, 256;
	setp.eq.s32 	%p53, %r896, 0;
	@%p53 bra 	$L__BB0_98;
	ld.global.u32 	%r897, [%rd9+160];
	xor.b32  	%r1041, %r1041, %r897;
	ld.global.u32 	%r898, [%rd9+164];
	xor.b32  	%r1040, %r1040, %r898;
	ld.global.u32 	%r899, [%rd9+168];
	xor.b32  	%r1039, %r1039, %r899;
	ld.global.u32 	%r900, [%rd9+172];
	xor.b32  	%r1038, %r1038, %r900;
	ld.global.u32 	%r901, [%rd9+176];
	xor.b32  	%r1037, %r1037, %r901;
$L__BB0_98:
	and.b32  	%r903, %r837, 512;
	setp.eq.s32 	%p54, %r903, 0;
	@%p54 bra 	$L__BB0_100;
	ld.global.u32 	%r904, [%rd9+180];
	xor.b32  	%r1041, %r1041, %r904;
	ld.global.u32 	%r905, [%rd9+184];
	xor.b32  	%r1040, %r1040, %r905;
	ld.global.u32 	%r906, [%rd9+188];
	xor.b32  	%r1039, %r1039, %r906;
	ld.global.u32 	%r907, [%rd9+192];
	xor.b32  	%r1038, %r1038, %r907;
	ld.global.u32 	%r908, [%rd9+196];
	xor.b32  	%r1037, %r1037, %r908;
$L__BB0_100:
	and.b32  	%r910, %r837, 1024;
	setp.eq.s32 	%p55, %r910, 0;
	@%p55 bra 	$L__BB0_102;
	ld.global.u32 	%r911, [%rd9+200];
	xor.b32  	%r1041, %r1041, %r911;
	ld.global.u32 	%r912, [%rd9+204];
	xor.b32  	%r1040, %r1040, %r912;
	ld.global.u32 	%r913, [%rd9+208];
	xor.b32  	%r1039, %r1039, %r913;
	ld.global.u32 	%r914, [%rd9+212];
	xor.b32  	%r1038, %r1038, %r914;
	ld.global.u32 	%r915, [%rd9+216];
	xor.b32  	%r1037, %r1037, %r915;
$L__BB0_102:
	and.b32  	%r917, %r837, 2048;
	setp.eq.s32 	%p56, %r917, 0;
	@%p56 bra 	$L__BB0_104;
	ld.global.u32 	%r918, [%rd9+220];
	xor.b32  	%r1041, %r1041, %r918;
	ld.global.u32 	%r919, [%rd9+224];
	xor.b32  	%r1040, %r1040, %r919;
	ld.global.u32 	%r920, [%rd9+228];
	xor.b32  	%r1039, %r1039, %r920;
	ld.global.u32 	%r921, [%rd9+232];
	xor.b32  	%r1038, %r1038, %r921;
	ld.global.u32 	%r922, [%rd9+236];
	xor.b32  	%r1037, %r1037, %r922;
$L__BB0_104:
	and.b32  	%r924, %r837, 4096;
	setp.eq.s32 	%p57, %r924, 0;
	@%p57 bra 	$L__BB0_106;
	ld.global.u32 	%r925, [%rd9+240];
	xor.b32  	%r1041, %r1041, %r925;
	ld.global.u32 	%r926, [%rd9+244];
	xor.b32  	%r1040, %r1040, %r926;
	ld.global.u32 	%r927, [%rd9+248];
	xor.b32  	%r1039, %r1039, %r927;
	ld.global.u32 	%r928, [%rd9+252];
	xor.b32  	%r1038, %r1038, %r928;
	ld.global.u32 	%r929, [%rd9+256];
	xor.b32  	%r1037, %r1037, %r929;
$L__BB0_106:
	and.b32  	%r931, %r837, 8192;
	setp.eq.s32 	%p58, %r931, 0;
	@%p58 bra 	$L__BB0_108;
	ld.global.u32 	%r932, [%rd9+260];
	xor.b32  	%r1041, %r1041, %r932;
	ld.global.u32 	%r933, [%rd9+264];
	xor.b32  	%r1040, %r1040, %r933;
	ld.global.u32 	%r934, [%rd9+268];
	xor.b32  	%r1039, %r1039, %r934;
	ld.global.u32 	%r935, [%rd9+272];
	xor.b32  	%r1038, %r1038, %r935;
	ld.global.u32 	%r936, [%rd9+276];
	xor.b32  	%r1037, %r1037, %r936;
$L__BB0_108:
	and.b32  	%r938, %r837, 16384;
	setp.eq.s32 	%p59, %r938, 0;
	@%p59 bra 	$L__BB0_110;
	ld.global.u32 	%r939, [%rd9+280];
	xor.b32  	%r1041, %r1041, %r939;
	ld.global.u32 	%r940, [%rd9+284];
	xor.b32  	%r1040, %r1040, %r940;
	ld.global.u32 	%r941, [%rd9+288];
	xor.b32  	%r1039, %r1039, %r941;
	ld.global.u32 	%r942, [%rd9+292];
	xor.b32  	%r1038, %r1038, %r942;
	ld.global.u32 	%r943, [%rd9+296];
	xor.b32  	%r1037, %r1037, %r943;
$L__BB0_110:
	and.b32  	%r945, %r837, 32768;
	setp.eq.s32 	%p60, %r945, 0;
	@%p60 bra 	$L__BB0_112;
	ld.global.u32 	%r946, [%rd9+300];
	xor.b32  	%r1041, %r1041, %r946;
	ld.global.u32 	%r947, [%rd9+304];
	xor.b32  	%r1040, %r1040, %r947;
	ld.global.u32 	%r948, [%rd9+308];
	xor.b32  	%r1039, %r1039, %r948;
	ld.global.u32 	%r949, [%rd9+312];
	xor.b32  	%r1038, %r1038, %r949;
	ld.global.u32 	%r950, [%rd9+316];
	xor.b32  	%r1037, %r1037, %r950;
$L__BB0_112:
	add.s32 	%r1220, %r1220, 16;
	setp.ne.s32 	%p61, %r1220, 32;
	@%p61 bra 	$L__BB0_80;
	mad.lo.s32 	%r951, %r1214, -31, %r373;
	add.s32 	%r1214, %r951, 1;
	setp.ne.s32 	%p62, %r1214, 5;
	@%p62 bra 	$L__BB0_79;
	st.local.u32 	[%rd2+4], %r1041;
	st.local.v2.u32 	[%rd2+8], {%r1040, %r1039};
	st.local.v2.u32 	[%rd2+16], {%r1038, %r1037};
$L__BB0_115:
	shr.u64 	%rd36, %rd4, 2;
	add.s32 	%r1024, %r1024, 1;
	setp.gt.u64 	%p63, %rd4, 3;
	@%p63 bra 	$L__BB0_3;
$L__BB0_116:
	shr.u32 	%r953, %r1041, 2;
	xor.b32  	%r954, %r953, %r1041;
	shl.b32 	%r955, %r1037, 4;
	shl.b32 	%r956, %r954, 1;
	xor.b32  	%r957, %r956, %r955;
	xor.b32  	%r958, %r957, %r954;
	xor.b32  	%r1317, %r958, %r1037;
	add.s32 	%r959, %r2, %r1317;
	add.s32 	%r960, %r959, 1;
	and.b32  	%r952, %r960, 3;
	setp.gt.s32 	%p64, %r952, 1;
	@%p64 bra 	$L__BB0_121;
	setp.eq.s32 	%p66, %r952, 0;
	@%p66 bra 	$L__BB0_118;
	bra.uni 	$L__BB0_119;
$L__BB0_118:
	shr.u32 	%r984, %r1040, 2;
	xor.b32  	%r985, %r984, %r1040;
	shl.b32 	%r986, %r1317, 4;
	shl.b32 	%r987, %r985, 1;
	xor.b32  	%r988, %r987, %r986;
	xor.b32  	%r989, %r988, %r985;
	xor.b32  	%r1312, %r989, %r1317;
	add.s32 	%r1311, %r2, 724874;
	add.s32 	%r990, %r1312, %r1311;
	rem.u32 	%r1313, %r990, %r587;
	mov.b32 	%r1314, 0;
	bra.uni 	$L__BB0_123;
$L__BB0_119:
	add.s32 	%r1313, %r587, -1;
	shr.u32 	%r976, %r1040, 2;
	xor.b32  	%r977, %r976, %r1040;
	shl.b32 	%r978, %r1317, 4;
	shl.b32 	%r979, %r977, 1;
	xor.b32  	%r980, %r979, %r978;
	xor.b32  	%r981, %r980, %r977;
	xor.b32  	%r1312, %r981, %r1317;
	add.s32 	%r1311, %r2, 724874;
	add.s32 	%r982, %r1312, %r1311;
	rem.u32 	%r1314, %r982, %r587;
	bra.uni 	$L__BB0_123;
$L__BB0_120:
	shr.u32 	%r969, %r1040, 2;
	xor.b32  	%r970, %r969, %r1040;
	shl.b32 	%r971, %r1317, 4;
	shl.b32 	%r972, %r970, 1;
	xor.b32  	%r973, %r972, %r971;
	xor.b32  	%r974, %r973, %r970;
	xor.b32  	%r1312, %r974, %r1317;
	add.s32 	%r1311, %r2, 724874;
	add.s32 	%r975, %r1312, %r1311;
	rem.u32 	%r1313, %r975, %r587;
	add.s32 	%r1314, %r587, -1;
	bra.uni 	$L__BB0_123;
$L__BB0_121:
	setp.eq.s32 	%p65, %r952, 2;
	@%p65 bra 	$L__BB0_120;
	shr.u32 	%r962, %r1040, 2;
	xor.b32  	%r963, %r962, %r1040;
	shl.b32 	%r964, %r1317, 4;
	shl.b32 	%r965, %r963, 1;
	xor.b32  	%r966, %r965, %r964;
	xor.b32  	%r967, %r966, %r963;
	xor.b32  	%r1312, %r967, %r1317;
	add.s32 	%r1311, %r2, 724874;
	add.s32 	%r968, %r1312, %r1311;
	rem.u32 	%r1314, %r968, %r587;
	mov.b32 	%r1313, 0;
$L__BB0_123:
	setp.lt.s32 	%p67, %r588, 1;
	@%p67 bra 	$L__BB0_136;
	mov.b32 	%r1321, 0;
$L__BB0_125:
	mov.u32 	%r577, %r1039;
	mov.u32 	%r1039, %r1038;
	mov.u32 	%r1038, %r1037;
	mov.u32 	%r1037, %r1317;
	mov.u32 	%r1317, %r1312;
	setp.lt.s32 	%p68, %r1314, 1;
	@%p68 bra 	$L__BB0_127;
	add.s32 	%r992, %r1314, -1;
	mad.lo.s32 	%r993, %r992, %r587, %r1313;
	mul.wide.s32 	%rd27, %r993, 4;
	add.s64 	%rd28, %rd1, %rd27;
	ld.global.u32 	%r994, [%rd28];
	setp.ne.s32 	%p69, %r994, 0;
	@%p69 bra 	$L__BB0_133;
$L__BB0_127:
	add.s32 	%r581, %r1314, 1;
	setp.ge.s32 	%p70, %r581, %r587;
	@%p70 bra 	$L__BB0_129;
	mad.lo.s32 	%r995, %r581, %r587, %r1313;
	mul.wide.s32 	%rd29, %r995, 4;
	add.s64 	%rd30, %rd1, %rd29;
	ld.global.u32 	%r996, [%rd30];
	setp.ne.s32 	%p71, %r996, 0;
	@%p71 bra 	$L__BB0_133;
$L__BB0_129:
	setp.lt.s32 	%p72, %r1313, 1;
	mul.lo.s32 	%r997, %r1314, %r587;
	cvt.s64.s32 	%rd31, %r997;
	cvt.s64.s32 	%rd32, %r1313;
	add.s64 	%rd33, %rd32, %rd31;
	shl.b64 	%rd34, %rd33, 2;
	add.s64 	%rd11, %rd1, %rd34;
	@%p72 bra 	$L__BB0_131;
	ld.global.u32 	%r998, [%rd11+-4];
	setp.ne.s32 	%p73, %r998, 0;
	@%p73 bra 	$L__BB0_133;
$L__BB0_131:
	add.s32 	%r999, %r1313, 1;
	setp.ge.s32 	%p74, %r999, %r587;
	@%p74 bra 	$L__BB0_135;
	ld.global.u32 	%r1000, [%rd11+4];
	setp.eq.s32 	%p75, %r1000, 0;
	@%p75 bra 	$L__BB0_135;
$L__BB0_133:
	mad.lo.s32 	%r1001, %r1314, %r587, %r1313;
	mul.wide.s32 	%rd35, %r1001, 4;
	add.s64 	%rd12, %rd1, %rd35;
	atom.relaxed.global.cas.b32 	%r1002, [%rd12], 0, 1;
	setp.ne.s32 	%p76, %r1002, 0;
	@%p76 bra 	$L__BB0_135;
	atom.global.add.u32 	%r1003, [d_stick_counter], 1;
	add.s32 	%r1004, %r1003, 1;
	st.global.u32 	[%rd12], %r1004;
	bra.uni 	$L__BB0_136;
$L__BB0_135:
	shr.u32 	%r1005, %r577, 2;
	xor.b32  	%r1006, %r1005, %r577;
	shl.b32 	%r1007, %r1317, 4;
	shl.b32 	%r1008, %r1006, 1;
	xor.b32  	%r1009, %r1008, %r1007;
	xor.b32  	%r1010, %r1009, %r1006;
	xor.b32  	%r1312, %r1010, %r1317;
	add.s32 	%r1311, %r1311, 362437;
	add.s32 	%r1011, %r1312, %r1311;
	and.b32  	%r1012, %r1011, 3;
	setp.eq.s32 	%p77, %r1012, 2;
	selp.u32 	%r1013, 1, 0, %p77;
	setp.eq.s32 	%p78, %r1012, 3;
	selp.s32 	%r1014, -1, 0, %p78;
	add.s32 	%r1015, %r1313, %r1013;
	add.s32 	%r1313, %r1015, %r1014;
	setp.eq.s32 	%p79, %r1012, 0;
	selp.u32 	%r1016, 1, 0, %p79;
	setp.eq.s32 	%p80, %r1012, 1;
	selp.s32 	%r1017, -1, 0, %p80;
	add.s32 	%r1018, %r1314, %r1016;
	add.s32 	%r1314, %r1018, %r1017;
	setp.gt.s32 	%p81, %r1313, -1;
	setp.lt.s32 	%p82, %r1313, %r587;
	and.pred  	%p83, %p81, %p82;
	setp.gt.s32 	%p84, %r1314, -1;
	setp.lt.s32 	%p85, %r1314, %r587;
	and.pred  	%p86, %p84, %p85;
	and.pred  	%p87, %p83, %p86;
	add.s32 	%r1321, %r1321, 1;
	setp.lt.s32 	%p88, %r1321, %r588;
	and.pred  	%p89, %p87, %p88;
	@%p89 bra 	$L__BB0_125;
$L__BB0_136:
	ret;

}


// ===== COMPILED SASS (sm_100) =====

	.target	sm_100

	.elftype	@"ET_EXEC"


//--------------------- .note.nv.tkinfo           --------------------------
	.section	.note.nv.tkinfo,"",@"SHT_NOTE"
	.sectionflags	@"SHF_NOTE_NV_TKINFO"
	.tkinfo
        /*0018*/ 	.word	0x00000002
        /*0030*/ 	.string	""
        /*0030*/ 	.string	"ptxas"
        /*0030*/ 	.string	"Cuda compilation tools, release 13.0, V13.0.88"
        /*0030*/ 	.string	"Build cuda_13.0.r13.0/compiler.36424714_0"
        /*0030*/ 	.string	"-arch sm_100 -m 64 "



//--------------------- .note.nv.cuinfo           --------------------------
	.section	.note.nv.cuinfo,"",@"SHT_NOTE"
	.sectionflags	@"SHF_NOTE_NV_CUINFO"
        /*0018*/ 	.short	0x0002
        /*001a*/ 	.short	0x0064
        /*001c*/ 	.short	0x0082
	.zero		2


//--------------------- .nv.info                  --------------------------
	.section	.nv.info,"",@"SHT_CUDA_INFO"
	.align	4


	//----- nvinfo : EIATTR_REGCOUNT
	.align		4
        /*0000*/ 	.byte	0x04, 0x2f
        /*0002*/ 	.short	(.L_11 - .L_10)
	.align		4
.L_10:
        /*0004*/ 	.word	index@(_Z10dla_kernelPiiiiy)
        /*0008*/ 	.word	0x0000001f


	//----- nvinfo : EIATTR_FRAME_SIZE
	.align		4
.L_11:
        /*000c*/ 	.byte	0x04, 0x11
        /*000e*/ 	.short	(.L_13 - .L_12)
	.align		4
.L_12:
        /*0010*/ 	.word	index@(_Z10dla_kernelPiiiiy)
        /*0014*/ 	.word	0x00000030


	//----- nvinfo : EIATTR_MIN_STACK_SIZE
	.align		4
.L_13:
        /*0018*/ 	.byte	0x04, 0x12
        /*001a*/ 	.short	(.L_15 - .L_14)
	.align		4
.L_14:
        /*001c*/ 	.word	index@(_Z10dla_kernelPiiiiy)
        /*0020*/ 	.word	0x00000030
.L_15:


//--------------------- .nv.compat                --------------------------
	.section	.nv.compat,"",@"SHT_CUDA_COMPAT_INFO"
	.align	4
        /*0000*/ 	.byte	0x02, 0x09, 0x00, 0x00, 0x02, 0x02, 0x01, 0x00, 0x02, 0x05, 0x05, 0x00, 0x03, 0x07, 0x01, 0x01
        /*0010*/ 	.byte	0x02, 0x03, 0x00, 0x00, 0x02, 0x06, 0x01, 0x00, 0x04, 0x0b, 0x08, 0x00, 0x09, 0x00, 0x00, 0x00
        /*0020*/ 	.byte	0x00, 0x00, 0x00, 0x00


//--------------------- .nv.info._Z10dla_kernelPiiiiy --------------------------
	.section	.nv.info._Z10dla_kernelPiiiiy,"",@"SHT_CUDA_INFO"
	.sectionflags	@""
	.align	4


	//----- nvinfo : EIATTR_CUDA_API_VERSION
	.align		4
        /*0000*/ 	.byte	0x04, 0x37
        /*0002*/ 	.short	(.L_17 - .L_16)
.L_16:
        /*0004*/ 	.word	0x00000082


	//----- nvinfo : EIATTR_KPARAM_INFO
	.align		4
.L_17:
        /*0008*/ 	.byte	0x04, 0x17
        /*000a*/ 	.short	(.L_19 - .L_18)
.L_18:
        /*000c*/ 	.word	0x00000000
        /*0010*/ 	.short	0x0004
        /*0012*/ 	.short	0x0018
        /*0014*/ 	.byte	0x00, 0xf0, 0x21, 0x00


	//----- nvinfo : EIATTR_KPARAM_INFO
	.align		4
.L_19:
        /*0018*/ 	.byte	0x04, 0x17
        /*001a*/ 	.short	(.L_21 - .L_20)
.L_20:
        /*001c*/ 	.word	0x00000000
        /*0020*/ 	.short	0x0003
        /*0022*/ 	.short	0x0010
        /*0024*/ 	.byte	0x00, 0xf0, 0x11, 0x00


	//----- nvinfo : EIATTR_KPARAM_INFO
	.align		4
.L_21:
        /*0028*/ 	.byte	0x04, 0x17
        /*002a*/ 	.short	(.L_23 - .L_22)
.L_22:
        /*002c*/ 	.word	0x00000000
        /*0030*/ 	.short	0x0002
        /*0032*/ 	.short	0x000c
        /*0034*/ 	.byte	0x00, 0xf0, 0x11, 0x00


	//----- nvinfo : EIATTR_KPARAM_INFO
	.align		4
.L_23:
        /*0038*/ 	.byte	0x04, 0x17
        /*003a*/ 	.short	(.L_25 - .L_24)
.L_24:
        /*003c*/ 	.word	0x00000000
        /*0040*/ 	.short	0x0001
        /*0042*/ 	.short	0x0008
        /*0044*/ 	.byte	0x00, 0xf0, 0x11, 0x00


	//----- nvinfo : EIATTR_KPARAM_INFO
	.align		4
.L_25:
        /*0048*/ 	.byte	0x04, 0x17
        /*004a*/ 	.short	(.L_27 - .L_26)
.L_26:
        /*004c*/ 	.word	0x00000000
        /*0050*/ 	.short	0x0000
        /*0052*/ 	.short	0x0000
        /*0054*/ 	.byte	0x00, 0xf5, 0x21, 0x00


	//----- nvinfo : EIATTR_SPARSE_MMA_MASK
	.align		4
.L_27:
        /*0058*/ 	.byte	0x03, 0x50
        /*005a*/ 	.short	0x0000


	//----- nvinfo : EIATTR_MAXREG_COUNT
	.align		4
        /*005c*/ 	.byte	0x03, 0x1b
        /*005e*/ 	.short	0x00ff


	//----- nvinfo : EIATTR_MERCURY_ISA_VERSION
	.align		4
        /*0060*/ 	.byte	0x03, 0x5f
        /*0062*/ 	.short	0x0101


	//----- nvinfo : EIATTR_INT_WARP_WIDE_INSTR_OFFSETS
	.align		4
        /*0064*/ 	.byte	0x04, 0x31
        /*0066*/ 	.short	(.L_29 - .L_28)


	//   ....[0]....
.L_28:
        /*0068*/ 	.word	0x00003520


	//   ....[1]....
        /*006c*/ 	.word	0x000035b0


	//----- nvinfo : EIATTR_VRC_CTA_INIT_COUNT
	.align		4
.L_29:
        /*0070*/ 	.byte	0x02, 0x4a
	.zero		1
	.zero		1


	//----- nvinfo : EIATTR_EXIT_INSTR_OFFSETS
	.align		4
        /*0074*/ 	.byte	0x04, 0x1c
        /*0076*/ 	.short	(.L_31 - .L_30)


	//   ....[0]....
.L_30:
        /*0078*/ 	.word	0x00000080


	//   ....[1]....
        /*007c*/ 	.word	0x00002f80


	//   ....[2]....
        /*0080*/ 	.word	0x00003500


	//   ....[3]....
        /*0084*/ 	.word	0x000035e0


	//----- nvinfo : EIATTR_CRS_STACK_SIZE
	.align		4
.L_31:
        /*0088*/ 	.byte	0x04, 0x1e
        /*008a*/ 	.short	(.L_33 - .L_32)
.L_32:
        /*008c*/ 	.word	0x00000000


	//----- nvinfo : EIATTR_CBANK_PARAM_SIZE
	.align		4
.L_33:
        /*0090*/ 	.byte	0x03, 0x19
        /*0092*/ 	.short	0x0020


	//----- nvinfo : EIATTR_PARAM_CBANK
	.align		4
        /*0094*/ 	.byte	0x04, 0x0a
        /*0096*/ 	.short	(.L_35 - .L_34)
	.align		4
.L_34:
        /*0098*/ 	.word	index@(.nv.constant0._Z10dla_kernelPiiiiy)
        /*009c*/ 	.short	0x0380
        /*009e*/ 	.short	0x0020


	//----- nvinfo : EIATTR_SW_WAR
	.align		4
.L_35:
        /*00a0*/ 	.byte	0x04, 0x36
        /*00a2*/ 	.short	(.L_37 - .L_36)
.L_36:
        /*00a4*/ 	.word	0x00000008
.L_37:


//--------------------- .nv.callgraph             --------------------------
	.section	.nv.callgraph,"",@"SHT_CUDA_CALLGRAPH"
	.align	4
	.sectionentsize	8
	.align		4
        /*0000*/ 	.word	0x00000000
	.align		4
        /*0004*/ 	.word	0xffffffff
	.align		4
        /*0008*/ 	.word	0x00000000
	.align		4
        /*000c*/ 	.word	0xfffffffe
	.align		4
        /*0010*/ 	.word	0x00000000
	.align		4
        /*0014*/ 	.word	0xfffffffd
	.align		4
        /*0018*/ 	.word	0x00000000
	.align		4
        /*001c*/ 	.word	0xfffffffc


//--------------------- .nv.constant4             --------------------------
	.section	.nv.constant4,"a",@progbits
	.align	8
	.align		8
.nv.constant4:
        /*0000*/ 	.dword	precalc_xorwow_matrix
	.align		8
        /*0008*/ 	.dword	precalc_xorwow_offset_matrix
	.align		8
        /*0010*/ 	.dword	mrg32k3aM1
	.align		8
        /*0018*/ 	.dword	mrg32k3aM2
	.align		8
        /*0020*/ 	.dword	mrg32k3aM1SubSeq
	.align		8
        /*0028*/ 	.dword	mrg32k3aM2SubSeq
	.align		8
        /*0030*/ 	.dword	mrg32k3aM1Seq
	.align		8
        /*0038*/ 	.dword	mrg32k3aM2Seq
	.align		8
        /*0040*/ 	.dword	d_stick_counter


//--------------------- .nv.constant3             --------------------------
	.section	.nv.constant3,"a",@progbits
	.align	8
.nv.constant3:
	.type		__cr_lgamma_table,@object
	.size		__cr_lgamma_table,(.L_8 - __cr_lgamma_table)
__cr_lgamma_table:
        /*0000*/ 	.byte	0x00, 0x00, 0x00, 0x00, 0x00, 0x00, 0x00, 0x00, 0x00, 0x00, 0x00, 0x00, 0x00, 0x00, 0x00, 0x00
        /*0010*/ 	.byte	0xef, 0x39, 0xfa, 0xfe, 0x42, 0x2e, 0xe6, 0x3f, 0x02, 0x20, 0x2a, 0xfa, 0x0b, 0xab, 0xfc, 0x3f
        /*0020*/ 	.byte	0xf9, 0x2c, 0x92, 0x7c, 0xa7, 0x6c, 0x09, 0x40, 0xc9, 0x79, 0x44, 0x3c, 0x64, 0x26, 0x13, 0x40
        /*0030*/ 	.byte	0xca, 0x01, 0xcf, 0x3a, 0x27, 0x51, 0x1a, 0x40, 0x30, 0xcc, 0x2d, 0xf3, 0xe1, 0x0c, 0x21, 0x40
        /*0040*/ 	.byte	0x0d, 0xb7, 0xfc, 0x82, 0x8e, 0x35, 0x25, 0x40
.L_8:


//--------------------- .text._Z10dla_kernelPiiiiy --------------------------
	.section	.text._Z10dla_kernelPiiiiy,"ax",@progbits
	.align	128
        .global         _Z10dla_kernelPiiiiy
        .type           _Z10dla_kernelPiiiiy,@function
        .size           _Z10dla_kernelPiiiiy,(.L_x_26 - _Z10dla_kernelPiiiiy)
        .other          _Z10dla_kernelPiiiiy,@"STO_CUDA_ENTRY STV_DEFAULT"
_Z10dla_kernelPiiiiy:
.text._Z10dla_kernelPiiiiy:
[----:B------:R-:W0:Y:S01]  /*0000*/  LDC R1, c[0x0][0x37c] ;  /* 0x0000df00ff017b82 */ /* 0x000e220000000800 */
[----:B------:R-:W1:Y:S07]  /*0010*/  S2R R3, SR_TID.X ;  /* 0x0000000000037919 */ /* 0x000e6e0000002100 */
[----:B------:R-:W1:Y:S01]  /*0020*/  S2UR UR4, SR_CTAID.X ;  /* 0x00000000000479c3 */ /* 0x000e620000002500 */
[----:B------:R-:W2:Y:S01]  /*0030*/  LDCU UR5, c[0x0][0x38c] ;  /* 0x00007180ff0577ac */ /* 0x000ea20008000800 */
[----:B0-----:R-:W-:-:S06]  /*0040*/  VIADD R1, R1, 0xffffffd0 ;  /* 0xffffffd001017836 */ /* 0x001fcc0000000000 */
[----:B------:R-:W1:Y:S02]  /*0050*/  LDC R12, c[0x0][0x360] ;  /* 0x0000d800ff0c7b82 */ /* 0x000e640000000800 */
[----:B-1----:R-:W-:-:S05]  /*0060*/  IMAD R12, R12, UR4, R3 ;  /* 0x000000040c0c7c24 */ /* 0x002fca000f8e0203 */
[----:B--2---:R-:W-:-:S13]  /*0070*/  ISETP.GE.AND P0, PT, R12, UR5, PT ;  /* 0x000000050c007c0c */ /* 0x004fda000bf06270 */
[----:B------:R-:W-:Y:S05]  /*0080*/  @P0 EXIT ;  /* 0x000000000000094d */ /* 0x000fea0003800000 */
[----:B------:R-:W0:Y:S01]  /*0090*/  LDC.64 R2, c[0x0][0x398] ;  /* 0x0000e600ff027b82 */ /* 0x000e220000000a00 */
[----:B------:R-:W-:Y:S01]  /*00a0*/  ISETP.NE.AND P0, PT, R12, RZ, PT ;  /* 0x000000ff0c00720c */ /* 0x000fe20003f05270 */
[----:B------:R-:W1:Y:S01]  /*00b0*/  LDCU.64 UR6, c[0x0][0x358] ;  /* 0x00006b00ff0677ac */ /* 0x000e620008000a00 */
[----:B------:R-:W-:Y:S01]  /*00c0*/  BSSY.RECONVERGENT B0, `(.L_x_0) ;  /* 0x0000261000007945 */ /* 0x000fe20003800200 */
[----:B0-----:R-:W-:Y:S02]  /*00d0*/  LOP3.LUT R0, R2, 0xaad26b49, RZ, 0x3c, !PT ;  /* 0xaad26b4902007812 */ /* 0x001fe400078e3cff */
[----:B------:R-:W-:-:S03]  /*00e0*/  LOP3.LUT R2, R3, 0xf7dcefdd, RZ, 0x3c, !PT ;  /* 0xf7dcefdd03027812 */ /* 0x000fc600078e3cff */
[----:B------:R-:W-:Y:S02]  /*00f0*/  IMAD R0, R0, 0x4182bed5, RZ ;  /* 0x4182bed500007824 */ /* 0x000fe400078e02ff */
[----:B------:R-:W-:Y:S02]  /*0100*/  IMAD R5, R2, -0x658354e5, RZ ;  /* 0x9a7cab1b02057824 */ /* 0x000fe400078e02ff */
[C---:B------:R-:W-:Y:S01]  /*0110*/  VIADD R7, R0.reuse, 0x75bcd15 ;  /* 0x075bcd1500077836 */ /* 0x040fe20000000000 */
[C---:B------:R-:W-:Y:S01]  /*0120*/  LOP3.LUT R2, R0.reuse, 0x159a55e5, RZ, 0x3c, !PT ;  /* 0x159a55e500027812 */ /* 0x040fe200078e3cff */
[C---:B------:R-:W-:Y:S01]  /*0130*/  IMAD.IADD R6, R0.reuse, 0x1, R5 ;  /* 0x0000000100067824 */ /* 0x040fe200078e0205 */
[C---:B------:R-:W-:Y:S01]  /*0140*/  LOP3.LUT R4, R5.reuse, 0x5491333, RZ, 0x3c, !PT ;  /* 0x0549133305047812 */ /* 0x040fe200078e3cff */
[----:B------:R-:W-:Y:S02]  /*0150*/  VIADD R3, R5, 0x1f123bb5 ;  /* 0x1f123bb505037836 */ /* 0x000fe40000000000 */
[----:B------:R-:W-:-:S02]  /*0160*/  VIADD R5, R0, 0x583f19 ;  /* 0x00583f1900057836 */ /* 0x000fc40000000000 */
[----:B------:R-:W-:Y:S01]  /*0170*/  VIADD R6, R6, 0x64f0c9 ;  /* 0x0064f0c906067836 */ /* 0x000fe20000000000 */
[----:B------:R0:W-:Y:S04]  /*0180*/  STL.64 [R1+0x8], R2 ;  /* 0x0000080201007387 */ /* 0x0001e80000100a00 */
[----:B------:R0:W-:Y:S04]  /*0190*/  STL.64 [R1+0x10], R4 ;  /* 0x0000100401007387 */ /* 0x0001e80000100a00 */
[----:B------:R0:W-:Y:S01]  /*01a0*/  STL.64 [R1], R6 ;  /* 0x0000000601007387 */ /* 0x0001e20000100a00 */
[----:B-1----:R-:W-:Y:S05]  /*01b0*/  @!P0 BRA `(.L_x_1) ;  /* 0x0000002400448947 */ /* 0x002fea0003800000 */
[----:B------:R-:W-:Y:S01]  /*01c0*/  SHF.R.S32.HI R13, RZ, 0x1f, R12 ;  /* 0x0000001fff0d7819 */ /* 0x000fe2000001140c */
[----:B0-----:R-:W-:-:S07]  /*01d0*/  IMAD.MOV.U32 R6, RZ, RZ, RZ ;  /* 0x000000ffff067224 */ /* 0x001fce00078e00ff */
.L_x_10:
[----:B------:R-:W-:Y:S01]  /*01e0*/  LOP3.LUT R0, R12, 0x3, RZ, 0xc0, !PT ;  /* 0x000000030c007812 */ /* 0x000fe200078ec0ff */
[----:B------:R-:W-:Y:S03]  /*01f0*/  BSSY.RECONVERGENT B1, `(.L_x_2) ;  /* 0x0000247000017945 */ /* 0x000fe60003800200 */
[----:B------:R-:W-:-:S04]  /*0200*/  ISETP.NE.U32.AND P0, PT, R0, RZ, PT ;  /* 0x000000ff0000720c */ /* 0x000fc80003f05070 */
[----:B------:R-:W-:-:S13]  /*0210*/  ISETP.NE.AND.EX P0, PT, RZ, RZ, PT, P0 ;  /* 0x000000ffff00720c */ /* 0x000fda0003f05300 */
[----:B0-----:R-:W-:Y:S05]  /*0220*/  @!P0 BRA `(.L_x_3) ;  /* 0x00000024000c8947 */ /* 0x001fea0003800000 */
[----:B------:R-:W0:Y:S01]  /*0230*/  LDC.64 R8, c[0x4][RZ] ;  /* 0x01000000ff087b82 */ /* 0x000e220000000a00 */
[----:B------:R-:W-:Y:S01]  /*0240*/  IMAD.MOV.U32 R0, RZ, RZ, RZ ;  /* 0x000000ffff007224 */ /* 0x000fe200078e00ff */
[----:B------:R-:W-:Y:S02]  /*0250*/  CS2R R4, SRZ ;  /* 0x0000000000047805 */ /* 0x000fe4000001ff00 */
[----:B------:R-:W-:Y:S01]  /*0260*/  CS2R R2, SRZ ;  /* 0x0000000000027805 */ /* 0x000fe2000001ff00 */
[----:B------:R-:W-:Y:S02]  /*0270*/  IMAD.MOV.U32 R7, RZ, RZ, RZ ;  /* 0x000000ffff077224 */ /* 0x000fe400078e00ff */
[----:B0-----:R-:W-:-:S07]  /*0280*/  IMAD.WIDE.U32 R8, R6, 0xc80, R8 ;  /* 0x00000c8006087825 */ /* 0x001fce00078e0008 */
.L_x_5:
[----:B------:R-:W-:-:S06]  /*0290*/  IMAD R14, R0, 0x4, R1 ;  /* 0x00000004000e7824 */ /* 0x000fcc00078e0201 */
[----:B------:R-:W5:Y:S01]  /*02a0*/  LDL R14, [R14+0x4] ;  /* 0x000004000e0e7983 */ /* 0x000f620000100800 */
[----:B------:R-:W-:Y:S01]  /*02b0*/  IMAD.SHL.U32 R15, R0, 0x20, RZ ;  /* 0x00000020000f7824 */ /* 0x000fe200078e00ff */
[----:B------:R-:W-:-:S06]  /*02c0*/  UMOV UR4, URZ ;  /* 0x000000ff00047c82 */ /* 0x000fcc0008000000 */
.L_x_4:
[----:B-----5:R-:W-:Y:S01]  /*02d0*/  SHF.R.U32.HI R22, RZ, UR4, R14 ;  /* 0x00000004ff167c19 */ /* 0x020fe2000801160e */
[----:B------:R-:W-:-:S03]  /*02e0*/  VIADD R10, R15, UR4 ;  /* 0x000000040f0a7c36 */ /* 0x000fc60008000000 */
[----:B------:R-:W-:-:S04]  /*02f0*/  LOP3.LUT R11, R22, 0x1, RZ, 0xc0, !PT ;  /* 0x00000001160b7812 */ /* 0x000fc800078ec0ff */
[----:B------:R-:W-:Y:S01]  /*0300*/  ISETP.NE.U32.AND P0, PT, R11, 0x1, PT ;  /* 0x000000010b00780c */ /* 0x000fe20003f05070 */
[----:B------:R-:W-:-:S03]  /*0310*/  IMAD R11, R10, 0x5, RZ ;  /* 0x000000050a0b7824 */ /* 0x000fc600078e02ff */
[----:B------:R-:W-:Y:S01]  /*0320*/  R2P PR, R22, 0x7e ;  /* 0x0000007e16007804 */ /* 0x000fe20000000000 */
[----:B------:R-:W-:-:S08]  /*0330*/  IMAD.WIDE.U32 R10, R11, 0x4, R8 ;  /* 0x000000040b0a7825 */ /* 0x000fd000078e0008 */
[----:B------:R-:W2:Y:S04]  /*0340*/  @!P0 LDG.E R16, desc[UR6][R10.64+0x10] ;  /* 0x000010060a108981 */ /* 0x000ea8000c1e1900 */
[----:B------:R-:W3:Y:S04]  /*0350*/  @P1 LDG.E R18, desc[UR6][R10.64+0x24] ;  /* 0x000024060a121981 */ /* 0x000ee8000c1e1900 */
[----:B------:R-:W4:Y:S04]  /*0360*/  @P2 LDG.E R20, desc[UR6][R10.64+0x38] ;  /* 0x000038060a142981 */ /* 0x000f28000c1e1900 */
[----:B------:R-:W4:Y:S04]  /*0370*/  @P3 LDG.E R24, desc[UR6][R10.64+0x4c] ;  /* 0x00004c060a183981 */ /* 0x000f28000c1e1900 */
[----:B------:R-:W4:Y:S04]  /*0380*/  @P4 LDG.E R26, desc[UR6][R10.64+0x60] ;  /* 0x000060060a1a4981 */ /* 0x000f28000c1e1900 */
[----:B------:R-:W4:Y:S04]  /*0390*/  @!P0 LDG.E R17, desc[UR6][R10.64+0x4] ;  /* 0x000004060a118981 */ /* 0x000f28000c1e1900 */
[----:B------:R-:W4:Y:S04]  /*03a0*/  @!P0 LDG.E R19, desc[UR6][R10.64+0xc] ;  /* 0x00000c060a138981 */ /* 0x000f28000c1e1900 */
[----:B------:R-:W4:Y:S04]  /*03b0*/  @P1 LDG.E R21, desc[UR6][R10.64+0x18] ;  /* 0x000018060a151981 */ /* 0x000f28000c1e1900 */
[----:B------:R-:W4:Y:S04]  /*03c0*/  @P3 LDG.E R23, desc[UR6][R10.64+0x40] ;  /* 0x000040060a173981 */ /* 0x000f28000c1e1900 */
[----:B------:R-:W4:Y:S04]  /*03d0*/  @P5 LDG.E R25, desc[UR6][R10.64+0x70] ;  /* 0x000070060a195981 */ /* 0x000f28000c1e1900 */
[----:B------:R-:W4:Y:S01]  /*03e0*/  @P6 LDG.E R28, desc[UR6][R10.64+0x88] ;  /* 0x000088060a1c6981 */ /* 0x000f22000c1e1900 */
[----:B--2---:R-:W-:-:S03]  /*03f0*/  @!P0 LOP3.LUT R5, R5, R16, RZ, 0x3c, !PT ;  /* 0x0000001005058212 */ /* 0x004fc600078e3cff */
[----:B------:R-:W2:Y:S01]  /*0400*/  @!P0 LDG.E R16, desc[UR6][R10.64] ;  /* 0x000000060a108981 */ /* 0x000ea2000c1e1900 */
[----:B---3--:R-:W-:-:S03]  /*0410*/  @P1 LOP3.LUT R5, R5, R18, RZ, 0x3c, !PT ;  /* 0x0000001205051212 */ /* 0x008fc600078e3cff */
[----:B------:R-:W3:Y:S01]  /*0420*/  @!P0 LDG.E R18, desc[UR6][R10.64+0x8] ;  /* 0x000008060a128981 */ /* 0x000ee2000c1e1900 */
[----:B----4-:R-:W-:-:S03]  /*0430*/  @P2 LOP3.LUT R5, R5, R20, RZ, 0x3c, !PT ;  /* 0x0000001405052212 */ /* 0x010fc600078e3cff */
[----:B------:R-:W4:Y:S01]  /*0440*/  @P1 LDG.E R20, desc[UR6][R10.64+0x14] ;  /* 0x000014060a141981 */ /* 0x000f22000c1e1900 */
[----:B------:R-:W-:-:S03]  /*0450*/  @P3 LOP3.LUT R5, R5, R24, RZ, 0x3c, !PT ;  /* 0x0000001805053212 */ /* 0x000fc600078e3cff */
[----:B------:R-:W4:Y:S01]  /*0460*/  @P5 LDG.E R24, desc[UR6][R10.64+0x74] ;  /* 0x000074060a185981 */ /* 0x000f22000c1e1900 */
[----:B------:R-:W-:-:S03]  /*0470*/  @P4 LOP3.LUT R5, R5, R26, RZ, 0x3c, !PT ;  /* 0x0000001a05054212 */ /* 0x000fc600078e3cff */
[----:B------:R-:W4:Y:S01]  /*0480*/  @P3 LDG.E R26, desc[UR6][R10.64+0x44] ;  /* 0x000044060a1a3981 */ /* 0x000f22000c1e1900 */
[----:B------:R-:W-:-:S03]  /*0490*/  @!P0 LOP3.LUT R2, R2, R17, RZ, 0x3c, !PT ;  /* 0x0000001102028212 */ /* 0x000fc600078e3cff */
[----:B------:R-:W4:Y:S01]  /*04a0*/  @P1 LDG.E R17, desc[UR6][R10.64+0x20] ;  /* 0x000020060a111981 */ /* 0x000f22000c1e1900 */
[----:B------:R-:W-:-:S03]  /*04b0*/  @!P0 LOP3.LUT R4, R4, R19, RZ, 0x3c, !PT ;  /* 0x0000001304048212 */ /* 0x000fc600078e3cff */
[----:B------:R-:W4:Y:S01]  /*04c0*/  @P2 LDG.E R19, desc[UR6][R10.64+0x2c] ;  /* 0x00002c060a132981 */ /* 0x000f22000c1e1900 */
[----:B------:R-:W-:-:S03]  /*04d0*/  @P1 LOP3.LUT R2, R2, R21, RZ, 0x3c, !PT ;  /* 0x0000001502021212 */ /* 0x000fc600078e3cff */
[----:B------:R-:W4:Y:S01]  /*04e0*/  @P2 LDG.E R21, desc[UR6][R10.64+0x34] ;  /* 0x000034060a152981 */ /* 0x000f22000c1e1900 */
[----:B--2---:R-:W-:-:S03]  /*04f0*/  @!P0 LOP3.LUT R7, R7, R16, RZ, 0x3c, !PT ;  /* 0x0000001007078212 */ /* 0x004fc600078e3cff */
[----:B------:R-:W2:Y:S01]  /*0500*/  @P1 LDG.E R16, desc[UR6][R10.64+0x1c] ;  /* 0x00001c060a101981 */ /* 0x000ea2000c1e1900 */
[----:B---3--:R-:W-:-:S03]  /*0510*/  @!P0 LOP3.LUT R3, R3, R18, RZ, 0x3c, !PT ;  /* 0x0000001203038212 */ /* 0x008fc600078e3cff */
[----:B------:R-:W3:Y:S01]  /*0520*/  @P2 LDG.E R18, desc[UR6][R10.64+0x28] ;  /* 0x000028060a122981 */ /* 0x000ee2000c1e1900 */
[----:B----4-:R-:W-:-:S03]  /*0530*/  @P1 LOP3.LUT R7, R7, R20, RZ, 0x3c, !PT ;  /* 0x0000001407071212 */ /* 0x010fc600078e3cff */
[----:B------:R-:W4:Y:S01]  /*0540*/  @P2 LDG.E R20, desc[UR6][R10.64+0x30] ;  /* 0x000030060a142981 */ /* 0x000f22000c1e1900 */
[----:B------:R-:W-:-:S03]  /*0550*/  @P5 LOP3.LUT R5, R5, R24, RZ, 0x3c, !PT ;  /* 0x0000001805055212 */ /* 0x000fc600078e3cff */
[----:B------:R-:W4:Y:S01]  /*0560*/  @P3 LDG.E R24, desc[UR6][R10.64+0x3c] ;  /* 0x00003c060a183981 */ /* 0x000f22000c1e1900 */
[----:B------:R-:W-:-:S03]  /*0570*/  @P1 LOP3.LUT R4, R4, R17, RZ, 0x3c, !PT ;  /* 0x0000001104041212 */ /* 0x000fc600078e3cff */
[----:B------:R-:W4:Y:S01]  /*0580*/  @P3 LDG.E R17, desc[UR6][R10.64+0x48] ;  /* 0x000048060a113981 */ /* 0x000f22000c1e1900 */
[----:B------:R-:W-:-:S03]  /*0590*/  @P2 LOP3.LUT R2, R2, R19, RZ, 0x3c, !PT ;  /* 0x0000001302022212 */ /* 0x000fc600078e3cff */
[----:B------:R-:W4:Y:S01]  /*05a0*/  @P4 LDG.E R19, desc[UR6][R10.64+0x54] ;  /* 0x000054060a134981 */ /* 0x000f22000c1e1900 */
[----:B------:R-:W-:Y:S02]  /*05b0*/  @P2 LOP3.LUT R4, R4, R21, RZ, 0x3c, !PT ;  /* 0x0000001504042212 */ /* 0x000fe400078e3cff */
[----:B------:R-:W-:Y:S01]  /*05c0*/  @P3 LOP3.LUT R2, R2, R23, RZ, 0x3c, !PT ;  /* 0x0000001702023212 */ /* 0x000fe200078e3cff */
[----:B------:R-:W4:Y:S04]  /*05d0*/  @P4 LDG.E R21, desc[UR6][R10.64+0x5c] ;  /* 0x00005c060a154981 */ /* 0x000f28000c1e1900 */
[----:B------:R-:W4:Y:S01]  /*05e0*/  @P5 LDG.E R23, desc[UR6][R10.64+0x68] ;  /* 0x000068060a175981 */ /* 0x000f22000c1e1900 */
[----:B--2---:R-:W-:-:S03]  /*05f0*/  @P1 LOP3.LUT R3, R3, R16, RZ, 0x3c, !PT ;  /* 0x0000001003031212 */ /* 0x004fc600078e3cff */
[----:B------:R-:W2:Y:S01]  /*0600*/  @P4 LDG.E R16, desc[UR6][R10.64+0x50] ;  /* 0x000050060a104981 */ /* 0x000ea2000c1e1900 */
[----:B---3--:R-:W-:-:S03]  /*0610*/  @P2 LOP3.LUT R7, R7, R18, RZ, 0x3c, !PT ;  /* 0x0000001207072212 */ /* 0x008fc600078e3cff */
[----:B------:R-:W3:Y:S01]  /*0620*/  @P4 LDG.E R18, desc[UR6][R10.64+0x58] ;  /* 0x000058060a124981 */ /* 0x000ee2000c1e1900 */
[----:B----4-:R-:W-:-:S03]  /*0630*/  @P2 LOP3.LUT R3, R3, R20, RZ, 0x3c, !PT ;  /* 0x0000001403032212 */ /* 0x010fc600078e3cff */
[----:B------:R-:W4:Y:S01]  /*0640*/  @P5 LDG.E R20, desc[UR6][R10.64+0x64] ;  /* 0x000064060a145981 */ /* 0x000f22000c1e1900 */
[----:B------:R-:W-:-:S03]  /*0650*/  @P3 LOP3.LUT R7, R7, R24, RZ, 0x3c, !PT ;  /* 0x0000001807073212 */ /* 0x000fc600078e3cff */
[----:B------:R-:W4:Y:S01]  /*0660*/  @P5 LDG.E R24, desc[UR6][R10.64+0x6c] ;  /* 0x00006c060a185981 */ /* 0x000f22000c1e1900 */
[----:B------:R-:W-:Y:S02]  /*0670*/  LOP3.LUT P0, RZ, R22, 0x80, RZ, 0xc0, !PT ;  /* 0x0000008016ff7812 */ /* 0x000fe4000780c0ff */
[----:B------:R-:W-:Y:S02]  /*0680*/  @P3 LOP3.LUT R3, R3, R26, RZ, 0x3c, !PT ;  /* 0x0000001a03033212 */ /* 0x000fe400078e3cff */
[----:B------:R-:W-:Y:S02]  /*0690*/  @P3 LOP3.LUT R4, R4, R17, RZ, 0x3c, !PT ;  /* 0x0000001104043212 */ /* 0x000fe400078e3cff */
[----:B------:R-:W4:Y:S01]  /*06a0*/  @P6 LDG.E R17, desc[UR6][R10.64+0x7c] ;  /* 0x00007c060a116981 */ /* 0x000f22000c1e1900 */
[----:B------:R-:W-:-:S03]  /*06b0*/  @P4 LOP3.LUT R2, R2, R19, RZ, 0x3c, !PT ;  /* 0x0000001302024212 */ /* 0x000fc600078e3cff */
[----:B------:R-:W4:Y:S01]  /*06c0*/  @P6 LDG.E R19, desc[UR6][R10.64+0x84] ;  /* 0x000084060a136981 */ /* 0x000f22000c1e1900 */
[----:B------:R-:W-:-:S03]  /*06d0*/  @P4 LOP3.LUT R4, R4, R21, RZ, 0x3c, !PT ;  /* 0x0000001504044212 */ /* 0x000fc600078e3cff */
[----:B------:R-:W4:Y:S01]  /*06e0*/  @P0 LDG.E R26, desc[UR6][R10.64+0x9c] ;  /* 0x00009c060a1a0981 */ /* 0x000f22000c1e1900 */
[----:B------:R-:W-:-:S03]  /*06f0*/  @P5 LOP3.LUT R2, R2, R23, RZ, 0x3c, !PT ;  /* 0x0000001702025212 */ /* 0x000fc600078e3cff */
        /* <DEDUP_REMOVED lines=10> */
[----:B------:R-:W-:Y:S02]  /*07a0*/  @P5 LOP3.LUT R4, R4, R25, RZ, 0x3c, !PT ;  /* 0x0000001904045212 */ /* 0x000fe400078e3cff */
[----:B------:R-:W-:Y:S02]  /*07b0*/  @P6 LOP3.LUT R5, R5, R28, RZ, 0x3c, !PT ;  /* 0x0000001c05056212 */ /* 0x000fe400078e3cff */
[----:B------:R-:W-:Y:S02]  /*07c0*/  @P6 LOP3.LUT R2, R2, R17, RZ, 0x3c, !PT ;  /* 0x0000001102026212 */ /* 0x000fe400078e3cff */
[----:B------:R-:W-:Y:S02]  /*07d0*/  @P6 LOP3.LUT R4, R4, R19, RZ, 0x3c, !PT ;  /* 0x0000001304046212 */ /* 0x000fe400078e3cff */
[----:B------:R-:W-:Y:S02]  /*07e0*/  @P0 LOP3.LUT R5, R5, R26, RZ, 0x3c, !PT ;  /* 0x0000001a05050212 */ /* 0x000fe400078e3cff */
[----:B------:R-:W-:-:S02]  /*07f0*/  @P0 LOP3.LUT R2, R2, R21, RZ, 0x3c, !PT ;  /* 0x0000001502020212 */ /* 0x000fc400078e3cff */
[----:B------:R-:W-:Y:S02]  /*0800*/  @P0 LOP3.LUT R4, R4, R23, RZ, 0x3c, !PT ;  /* 0x0000001704040212 */ /* 0x000fe400078e3cff */
[----:B--2---:R-:W-:Y:S02]  /*0810*/  @P6 LOP3.LUT R7, R7, R16, RZ, 0x3c, !PT ;  /* 0x0000001007076212 */ /* 0x004fe400078e3cff */
[----:B---3--:R-:W-:Y:S02]  /*0820*/  @P6 LOP3.LUT R3, R3, R18, RZ, 0x3c, !PT ;  /* 0x0000001203036212 */ /* 0x008fe400078e3cff */
[----:B----4-:R-:W-:Y:S02]  /*0830*/  @P0 LOP3.LUT R7, R7, R20, RZ, 0x3c, !PT ;  /* 0x0000001407070212 */ /* 0x010fe400078e3cff */
[----:B------:R-:W-:Y:S02]  /*0840*/  @P0 LOP3.LUT R3, R3, R24, RZ, 0x3c, !PT ;  /* 0x0000001803030212 */ /* 0x000fe400078e3cff */
[----:B------:R-:W-:-:S13]  /*0850*/  R2P PR, R22.B1, 0x7f ;  /* 0x0000007f16007804 */ /* 0x000fda0000001000 */
[----:B------:R-:W2:Y:S04]  /*0860*/  @P0 LDG.E R18, desc[UR6][R10.64+0xa0] ;  /* 0x0000a0060a120981 */ /* 0x000ea8000c1e1900 */
[----:B------:R-:W3:Y:S04]  /*0870*/  @P0 LDG.E R19, desc[UR6][R10.64+0xa4] ;  /* 0x0000a4060a130981 */ /* 0x000ee8000c1e1900 */
[----:B------:R-:W4:Y:S04]  /*0880*/  @P0 LDG.E R20, desc[UR6][R10.64+0xa8] ;  /* 0x0000a8060a140981 */ /* 0x000f28000c1e1900 */
[----:B------:R-:W4:Y:S04]  /*0890*/  @P0 LDG.E R21, desc[UR6][R10.64+0xac] ;  /* 0x0000ac060a150981 */ /* 0x000f28000c1e1900 */
[----:B------:R-:W4:Y:S04]  /*08a0*/  @P0 LDG.E R24, desc[UR6][R10.64+0xb0] ;  /* 0x0000b0060a180981 */ /* 0x000f28000c1e1900 */
[----:B------:R-:W4:Y:S04]  /*08b0*/  @P1 LDG.E R16, desc[UR6][R10.64+0xbc] ;  /* 0x0000bc060a101981 */ /* 0x000f28000c1e1900 */
[----:B------:R-:W4:Y:S04]  /*08c0*/  @P1 LDG.E R26, desc[UR6][R10.64+0xb4] ;  /* 0x0000b4060a1a1981 */ /* 0x000f28000c1e1900 */
        /* <DEDUP_REMOVED lines=11> */
[----:B------:R-:W-:Y:S01]  /*0980*/  LOP3.LUT P0, RZ, R22, 0x8000, RZ, 0xc0, !PT ;  /* 0x0000800016ff7812 */ /* 0x000fe2000780c0ff */
[----:B------:R-:W4:Y:S01]  /*0990*/  @P2 LDG.E R24, desc[UR6][R10.64+0xd8] ;  /* 0x0000d8060a182981 */ /* 0x000f22000c1e1900 */
[----:B------:R-:W-:-:S03]  /*09a0*/  @P1 LOP3.LUT R3, R3, R16, RZ, 0x3c, !PT ;  /* 0x0000001003031212 */ /* 0x000fc600078e3cff */
[----:B------:R-:W4:Y:S01]  /*09b0*/  @P2 LDG.E R22, desc[UR6][R10.64+0xd0] ;  /* 0x0000d0060a162981 */ /* 0x000f22000c1e1900 */
[----:B------:R-:W-:-:S03]  /*09c0*/  @P1 LOP3.LUT R7, R7, R26, RZ, 0x3c, !PT ;  /* 0x0000001a07071212 */ /* 0x000fc600078e3cff */
[----:B------:R-:W4:Y:S01]  /*09d0*/  @P3 LDG.E R16, desc[UR6][R10.64+0xe4] ;  /* 0x0000e4060a103981 */ /* 0x000f22000c1e1900 */
[----:B------:R-:W-:-:S03]  /*09e0*/  @P1 LOP3.LUT R2, R2, R23, RZ, 0x3c, !PT ;  /* 0x0000001702021212 */ /* 0x000fc600078e3cff */
[----:B------:R-:W4:Y:S01]  /*09f0*/  @P3 LDG.E R26, desc[UR6][R10.64+0xdc] ;  /* 0x0000dc060a1a3981 */ /* 0x000f22000c1e1900 */
[----:B------:R-:W-:-:S03]  /*0a00*/  @P1 LOP3.LUT R4, R4, R17, RZ, 0x3c, !PT ;  /* 0x0000001104041212 */ /* 0x000fc600078e3cff */
        /* <DEDUP_REMOVED lines=43> */
[----:B------:R-:W-:-:S04]  /*0cc0*/  UIADD3 UR4, UPT, UPT, UR4, 0x10, URZ ;  /* 0x0000001004047890 */ /* 0x000fc8000fffe0ff */
[----:B------:R-:W-:Y:S01]  /*0cd0*/  UISETP.NE.AND UP0, UPT, UR4, 0x20, UPT ;  /* 0x000000200400788c */ /* 0x000fe2000bf05270 */
[----:B--2---:R-:W-:Y:S02]  /*0ce0*/  @P5 LOP3.LUT R5, R5, R18, RZ, 0x3c, !PT ;  /* 0x0000001205055212 */ /* 0x004fe400078e3cff */
[----:B---3--:R-:W-:Y:S02]  /*0cf0*/  @P6 LOP3.LUT R2, R2, R19, RZ, 0x3c, !PT ;  /* 0x0000001302026212 */ /* 0x008fe400078e3cff */
[----:B----4-:R-:W-:Y:S02]  /*0d00*/  @P6 LOP3.LUT R7, R7, R20, RZ, 0x3c, !PT ;  /* 0x0000001407076212 */ /* 0x010fe400078e3cff */
[----:B------:R-:W-:Y:S02]  /*0d10*/  @P6 LOP3.LUT R4, R4, R21, RZ, 0x3c, !PT ;  /* 0x0000001504046212 */ /* 0x000fe400078e3cff */
[----:B------:R-:W-:Y:S02]  /*0d20*/  @P6 LOP3.LUT R3, R3, R22, RZ, 0x3c, !PT ;  /* 0x0000001603036212 */ /* 0x000fe400078e3cff */
[----:B------:R-:W-:-:S02]  /*0d30*/  @P6 LOP3.LUT R5, R5, R16, RZ, 0x3c, !PT ;  /* 0x0000001005056212 */ /* 0x000fc400078e3cff */
[----:B------:R-:W-:Y:S02]  /*0d40*/  @P0 LOP3.LUT R7, R7, R24, RZ, 0x3c, !PT ;  /* 0x0000001807070212 */ /* 0x000fe400078e3cff */
[----:B------:R-:W-:Y:S02]  /*0d50*/  @P0 LOP3.LUT R5, R5, R28, RZ, 0x3c, !PT ;  /* 0x0000001c05050212 */ /* 0x000fe400078e3cff */
[----:B------:R-:W-:Y:S02]  /*0d60*/  @P0 LOP3.LUT R3, R3, R26, RZ, 0x3c, !PT ;  /* 0x0000001a03030212 */ /* 0x000fe400078e3cff */
[----:B------:R-:W-:Y:S02]  /*0d70*/  @P0 LOP3.LUT R4, R4, R23, RZ, 0x3c, !PT ;  /* 0x0000001704040212 */ /* 0x000fe400078e3cff */
[----:B------:R-:W-:Y:S01]  /*0d80*/  @P0 LOP3.LUT R2, R2, R17, RZ, 0x3c, !PT ;  /* 0x0000001102020212 */ /* 0x000fe200078e3cff */
[----:B------:R-:W-:Y:S06]  /*0d90*/  BRA.U UP0, `(.L_x_4) ;  /* 0xfffffff5004c7547 */ /* 0x000fec000b83ffff */
[----:B------:R-:W-:-:S05]  /*0da0*/  VIADD R0, R0, 0x1 ;  /* 0x0000000100007836 */ /* 0x000fca0000000000 */
[----:B------:R-:W-:-:S13]  /*0db0*/  ISETP.NE.AND P0, PT, R0, 0x5, PT ;  /* 0x000000050000780c */ /* 0x000fda0003f05270 */
[----:B------:R-:W-:Y:S05]  /*0dc0*/  @P0 BRA `(.L_x_5) ;  /* 0xfffffff400300947 */ /* 0x000fea000383ffff */
[----:B------:R-:W-:Y:S01]  /*0dd0*/  LOP3.LUT R0, R12, 0x3, RZ, 0xc0, !PT ;  /* 0x000000030c007812 */ /* 0x000fe200078ec0ff */
[----:B------:R0:W-:Y:S03]  /*0de0*/  STL [R1+0x4], R7 ;  /* 0x0000040701007387 */ /* 0x0001e60000100800 */
[----:B------:R-:W-:Y:S01]  /*0df0*/  ISETP.NE.U32.AND P0, PT, R0, 0x1, PT ;  /* 0x000000010000780c */ /* 0x000fe20003f05070 */
[----:B------:R0:W-:Y:S03]  /*0e00*/  STL.64 [R1+0x8], R2 ;  /* 0x0000080201007387 */ /* 0x0001e60000100a00 */
[----:B------:R-:W-:Y:S01]  /*0e10*/  ISETP.NE.AND.EX P0, PT, RZ, RZ, PT, P0 ;  /* 0x000000ffff00720c */ /* 0x000fe20003f05300 */
[----:B------:R0:W-:-:S12]  /*0e20*/  STL.64 [R1+0x10], R4 ;  /* 0x0000100401007387 */ /* 0x0001d80000100a00 */
[----:B0-----:R-:W-:Y:S05]  /*0e30*/  @!P0 BRA `(.L_x_3) ;  /* 0x0000001800088947 */ /* 0x001fea0003800000 */
[----:B------:R-:W-:Y:S01]  /*0e40*/  UMOV UR4, URZ ;  /* 0x000000ff00047c82 */ /* 0x000fe20008000000 */
[----:B------:R-:W-:Y:S01]  /*0e50*/  UMOV UR5, URZ ;  /* 0x000000ff00057c82 */ /* 0x000fe20008000000 */
[----:B------:R-:W-:Y:S02]  /*0e60*/  IMAD.MOV.U32 R0, RZ, RZ, RZ ;  /* 0x000000ffff007224 */ /* 0x000fe400078e00ff */
[----:B------:R-:W-:Y:S02]  /*0e70*/  IMAD.MOV.U32 R7, RZ, RZ, RZ ;  /* 0x000000ffff077224 */ /* 0x000fe400078e00ff */
[----:B------:R-:W-:Y:S02]  /*0e80*/  IMAD.U32 R5, RZ, RZ, UR4 ;  /* 0x00000004ff057e24 */ /* 0x000fe4000f8e00ff */
[----:B------:R-:W-:Y:S02]  /*0e90*/  IMAD.U32 R4, RZ, RZ, UR5 ;  /* 0x00000005ff047e24 */ /* 0x000fe4000f8e00ff */
[----:B------:R-:W-:-:S02]  /*0ea0*/  IMAD.U32 R3, RZ, RZ, UR4 ;  /* 0x00000004ff037e24 */ /* 0x000fc4000f8e00ff */
[----:B------:R-:W-:-:S07]  /*0eb0*/  IMAD.U32 R2, RZ, RZ, UR5 ;  /* 0x00000005ff027e24 */ /* 0x000fce000f8e00ff */
.L_x_7:
[----:B------:R-:W-:-:S06]  /*0ec0*/  IMAD R14, R0, 0x4, R1 ;  /* 0x00000004000e7824 */ /* 0x000fcc00078e0201 */
[----:B------:R-:W5:Y:S01]  /*0ed0*/  LDL R14, [R14+0x4] ;  /* 0x000004000e0e7983 */ /* 0x000f620000100800 */
[----:B------:R-:W-:Y:S01]  /*0ee0*/  IMAD.SHL.U32 R15, R0, 0x20, RZ ;  /* 0x00000020000f7824 */ /* 0x000fe200078e00ff */
[----:B------:R-:W-:-:S06]  /*0ef0*/  UMOV UR4, URZ ;  /* 0x000000ff00047c82 */ /* 0x000fcc0008000000 */
.L_x_6:
        /* <DEDUP_REMOVED lines=182> */
[----:B0-----:R-:W-:Y:S05]  /*1a60*/  @P0 BRA `(.L_x_3) ;  /* 0x0000000800fc0947 */ /* 0x001fea0003800000 */
        /* <DEDUP_REMOVED lines=8> */
.L_x_9:
[----:B------:R-:W-:-:S06]  /*1af0*/  IMAD R14, R0, 0x4, R1 ;  /* 0x00000004000e7824 */ /* 0x000fcc00078e0201 */
[----:B------:R-:W5:Y:S01]  /*1b00*/  LDL R14, [R14+0x4] ;  /* 0x000004000e0e7983 */ /* 0x000f620000100800 */
[----:B------:R-:W-:Y:S01]  /*1b10*/  IMAD.SHL.U32 R15, R0, 0x20, RZ ;  /* 0x00000020000f7824 */ /* 0x000fe200078e00ff */
[----:B------:R-:W-:-:S06]  /*1b20*/  UMOV UR4, URZ ;  /* 0x000000ff00047c82 */ /* 0x000fcc0008000000 */
.L_x_8:
        /* <DEDUP_REMOVED lines=176> */
[----:B------:R0:W-:Y:S04]  /*2630*/  STL [R1+0x4], R7 ;  /* 0x0000040701007387 */ /* 0x0001e80000100800 */
[----:B------:R0:W-:Y:S04]  /*2640*/  STL.64 [R1+0x8], R2 ;  /* 0x0000080201007387 */ /* 0x0001e80000100a00 */
[----:B------:R0:W-:Y:S02]  /*2650*/  STL.64 [R1+0x10], R4 ;  /* 0x0000100401007387 */ /* 0x0001e40000100a00 */
.L_x_3:
[----:B------:R-:W-:Y:S05]  /*2660*/  BSYNC.RECONVERGENT B1 ;  /* 0x0000000000017941 */ /* 0x000fea0003800200 */
.L_x_2:
[----:B------:R-:W-:Y:S01]  /*2670*/  ISETP.GT.U32.AND P0, PT, R12, 0x3, PT ;  /* 0x000000030c00780c */ /* 0x000fe20003f04070 */
[----:B------:R-:W-:Y:S01]  /*2680*/  VIADD R6, R6, 0x1 ;  /* 0x0000000106067836 */ /* 0x000fe20000000000 */
[--C-:B------:R-:W-:Y:S02]  /*2690*/  SHF.R.U64 R12, R12, 0x2, R13.reuse ;  /* 0x000000020c0c7819 */ /* 0x100fe4000000120d */
[----:B------:R-:W-:Y:S02]  /*26a0*/  ISETP.GT.U32.AND.EX P0, PT, R13, RZ, PT, P0 ;  /* 0x000000ff0d00720c */ /* 0x000fe40003f04100 */
[----:B------:R-:W-:-:S11]  /*26b0*/  SHF.R.U32.HI R13, RZ, 0x2, R13 ;  /* 0x00000002ff0d7819 */ /* 0x000fd6000001160d */
[----:B------:R-:W-:Y:S05]  /*26c0*/  @P0 BRA `(.L_x_10) ;  /* 0xffffffd800c40947 */ /* 0x000fea000383ffff */
.L_x_1:
[----:B------:R-:W-:Y:S05]  /*26d0*/  BSYNC.RECONVERGENT B0 ;  /* 0x0000000000007941 */ /* 0x000fea0003800200 */
.L_x_0:
[----:B------:R-:W1:Y:S01]  /*26e0*/  LDC.64 R8, c[0x0][0x398] ;  /* 0x0000e600ff087b82 */ /* 0x000e620000000a00 */
[----:B------:R-:W-:Y:S01]  /*26f0*/  SHF.R.U32.HI R0, RZ, 0x2, R7 ;  /* 0x00000002ff007819 */ /* 0x000fe20000011607 */
[----:B------:R-:W-:Y:S03]  /*2700*/  BSSY.RECONVERGENT B0, `(.L_x_11) ;  /* 0x0000085000007945 */ /* 0x000fe60003800200 */
[----:B------:R-:W-:Y:S01]  /*2710*/  LOP3.LUT R0, R0, R7, RZ, 0x3c, !PT ;  /* 0x0000000700007212 */ /* 0x000fe200078e3cff */
[----:B0-----:R-:W-:-:S04]  /*2720*/  IMAD.SHL.U32 R7, R5, 0x10, RZ ;  /* 0x0000001005077824 */ /* 0x001fc800078e00ff */
[----:B------:R-:W-:-:S05]  /*2730*/  IMAD.SHL.U32 R6, R0, 0x2, RZ ;  /* 0x0000000200067824 */ /* 0x000fca00078e00ff */
[----:B------:R-:W-:-:S04]  /*2740*/  LOP3.LUT R0, R0, R6, R7, 0x96, !PT ;  /* 0x0000000600007212 */ /* 0x000fc800078e9607 */
[----:B------:R-:W-:Y:S02]  /*2750*/  LOP3.LUT R0, R0, R5, RZ, 0x3c, !PT ;  /* 0x0000000500007212 */ /* 0x000fe400078e3cff */
[----:B-1----:R-:W-:Y:S02]  /*2760*/  LOP3.LUT R8, R8, 0xaad26b49, RZ, 0x3c, !PT ;  /* 0xaad26b4908087812 */ /* 0x002fe400078e3cff */
[----:B------:R-:W-:-:S03]  /*2770*/  LOP3.LUT R9, R9, 0xf7dcefdd, RZ, 0x3c, !PT ;  /* 0xf7dcefdd09097812 */ /* 0x000fc600078e3cff */
[----:B------:R-:W-:Y:S02]  /*2780*/  IMAD R8, R8, 0x4182bed5, RZ ;  /* 0x4182bed508087824 */ /* 0x000fe400078e02ff */
[----:B------:R-:W-:-:S04]  /*2790*/  IMAD R9, R9, -0x658354e5, RZ ;  /* 0x9a7cab1b09097824 */ /* 0x000fc800078e02ff */
[----:B------:R-:W-:-:S04]  /*27a0*/  IMAD.IADD R6, R8, 0x1, R9 ;  /* 0x0000000108067824 */ /* 0x000fc800078e0209 */
[----:B------:R-:W-:-:S05]  /*27b0*/  VIADD R7, R6, 0x64f0c9 ;  /* 0x0064f0c906077836 */ /* 0x000fca0000000000 */
[----:B------:R-:W-:-:S04]  /*27c0*/  IADD3 R7, PT, PT, R7, 0x1, R0 ;  /* 0x0000000107077810 */ /* 0x000fc80007ffe000 */
[----:B------:R-:W-:-:S04]  /*27d0*/  LOP3.LUT R7, R7, 0x3, RZ, 0xc0, !PT ;  /* 0x0000000307077812 */ /* 0x000fc800078ec0ff */
[----:B------:R-:W-:-:S13]  /*27e0*/  ISETP.GT.AND P0, PT, R7, 0x1, PT ;  /* 0x000000010700780c */ /* 0x000fda0003f04270 */
[----:B------:R-:W-:Y:S05]  /*27f0*/  @P0 BRA `(.L_x_12) ;  /* 0x0000000000ec0947 */ /* 0x000fea0003800000 */
[----:B------:R-:W-:-:S13]  /*2800*/  ISETP.NE.AND P0, PT, R7, RZ, PT ;  /* 0x000000ff0700720c */ /* 0x000fda0003f05270 */
[----:B------:R-:W-:Y:S05]  /*2810*/  @!P0 BRA `(.L_x_13) ;  /* 0x0000000000748947 */ /* 0x000fea0003800000 */
[----:B------:R-:W0:Y:S01]  /*2820*/  LDCU UR5, c[0x0][0x388] ;  /* 0x00007100ff0577ac */ /* 0x000e220008000800 */
[----:B------:R-:W-:-:S04]  /*2830*/  SHF.R.U32.HI R9, RZ, 0x2, R2 ;  /* 0x00000002ff097819 */ /* 0x000fc80000011602 */
[----:B------:R-:W-:Y:S01]  /*2840*/  LOP3.LUT R9, R9, R2, RZ, 0x3c, !PT ;  /* 0x0000000209097212 */ /* 0x000fe200078e3cff */
[----:B------:R-:W-:-:S04]  /*2850*/  IMAD.SHL.U32 R2, R0, 0x10, RZ ;  /* 0x0000001000027824 */ /* 0x000fc800078e00ff */
[----:B------:R-:W-:-:S05]  /*2860*/  IMAD.SHL.U32 R8, R9, 0x2, RZ ;  /* 0x0000000209087824 */ /* 0x000fca00078e00ff */
[----:B------:R-:W-:Y:S01]  /*2870*/  LOP3.LUT R9, R9, R8, R2, 0x96, !PT ;  /* 0x0000000809097212 */ /* 0x000fe200078e9602 */
[----:B------:R-:W-:Y:S01]  /*2880*/  VIADD R2, R6, 0x700053 ;  /* 0x0070005306027836 */ /* 0x000fe20000000000 */
[----:B0-----:R-:W0:Y:S01]  /*2890*/  I2F.U32.RP R10, UR5 ;  /* 0x00000005000a7d06 */ /* 0x001e220008209000 */
[----:B------:R-:W-:Y:S01]  /*28a0*/  IMAD.MOV.U32 R6, RZ, RZ, RZ ;  /* 0x000000ffff067224 */ /* 0x000fe200078e00ff */
[----:B------:R-:W-:Y:S01]  /*28b0*/  LOP3.LUT R13, R9, R0, RZ, 0x3c, !PT ;  /* 0x00000000090d7212 */ /* 0x000fe200078e3cff */
[----:B------:R-:W-:Y:S02]  /*28c0*/  UIADD3 UR4, UPT, UPT, UR5, -0x1, URZ ;  /* 0xffffffff05047890 */ /* 0x000fe4000fffe0ff */
[----:B------:R-:W-:-:S04]  /*28d0*/  ISETP.NE.U32.AND P1, PT, RZ, UR5, PT ;  /* 0x00000005ff007c0c */ /* 0x000fc8000bf25070 */
[----:B------:R-:W-:Y:S01]  /*28e0*/  IMAD.U32 R8, RZ, RZ, UR4 ;  /* 0x00000004ff087e24 */ /* 0x000fe2000f8e00ff */
[----:B0-----:R-:W0:Y:S02]  /*28f0*/  MUFU.RCP R10, R10 ;  /* 0x0000000a000a7308 */ /* 0x001e240000001000 */
[----:B0-----:R-:W-:-:S06]  /*2900*/  VIADD R7, R10, 0xffffffe ;  /* 0x0ffffffe0a077836 */ /* 0x001fcc0000000000 */
[----:B------:R-:W0:Y:S02]  /*2910*/  F2I.FTZ.U32.TRUNC.NTZ R7, R7 ;  /* 0x0000000700077305 */ /* 0x000e24000021f000 */
[----:B0-----:R-:W-:-:S04]  /*2920*/  IMAD.MOV R11, RZ, RZ, -R7 ;  /* 0x000000ffff0b7224 */ /* 0x001fc800078e0a07 */
[----:B------:R-:W-:-:S04]  /*2930*/  IMAD R11, R11, UR5, RZ ;  /* 0x000000050b0b7c24 */ /* 0x000fc8000f8e02ff */
[----:B------:R-:W-:-:S04]  /*2940*/  IMAD.HI.U32 R7, R7, R11, R6 ;  /* 0x0000000b07077227 */ /* 0x000fc800078e0006 */
[----:B------:R-:W-:-:S04]  /*2950*/  IMAD.IADD R6, R13, 0x1, R2 ;  /* 0x000000010d067824 */ /* 0x000fc800078e0202 */
[----:B------:R-:W-:-:S04]  /*2960*/  IMAD.HI.U32 R7, R7, R6, RZ ;  /* 0x0000000607077227 */ /* 0x000fc800078e00ff */
[----:B------:R-:W-:-:S04]  /*2970*/  IMAD.MOV R7, RZ, RZ, -R7 ;  /* 0x000000ffff077224 */ /* 0x000fc800078e0a07 */
[----:B------:R-:W-:-:S05]  /*2980*/  IMAD R9, R7, UR5, R6 ;  /* 0x0000000507097c24 */ /* 0x000fca000f8e0206 */
[----:B------:R-:W-:-:S13]  /*2990*/  ISETP.GE.U32.AND P0, PT, R9, UR5, PT ;  /* 0x0000000509007c0c */ /* 0x000fda000bf06070 */
[----:B------:R-:W-:-:S05]  /*29a0*/  @P0 VIADD R9, R9, -UR5 ;  /* 0x8000000509090c36 */ /* 0x000fca0008000000 */
[----:B------:R-:W-:-:S13]  /*29b0*/  ISETP.GE.U32.AND P0, PT, R9, UR5, PT ;  /* 0x0000000509007c0c */ /* 0x000fda000bf06070 */
[----:B------:R-:W-:Y:S01]  /*29c0*/  @P0 VIADD R9, R9, -UR5 ;  /* 0x8000000509090c36 */ /* 0x000fe20008000000 */
[----:B------:R-:W-:Y:S01]  /*29d0*/  @!P1 LOP3.LUT R9, RZ, UR5, RZ, 0x33, !PT ;  /* 0x00000005ff099c12 */ /* 0x000fe2000f8e33ff */
[----:B------:R-:W-:Y:S06]  /*29e0*/  BRA `(.L_x_14) ;  /* 0x0000000400587947 */ /* 0x000fec0003800000 */
.L_x_13:
        /* <DEDUP_REMOVED lines=10> */
[----:B------:R-:W-:Y:S01]  /*2a90*/  IMAD.MOV.U32 R9, RZ, RZ, RZ ;  /* 0x000000ffff097224 */ /* 0x000fe200078e00ff */
[----:B------:R-:W-:-:S04]  /*2aa0*/  ISETP.NE.U32.AND P1, PT, RZ, UR4, PT ;  /* 0x00000004ff007c0c */ /* 0x000fc8000bf25070 */
        /* <DEDUP_REMOVED lines=16> */
.L_x_12:
[----:B------:R-:W-:-:S13]  /*2bb0*/  ISETP.NE.AND P0, PT, R7, 0x2, PT ;  /* 0x000000020700780c */ /* 0x000fda0003f05270 */
        /* <DEDUP_REMOVED lines=29> */
.L_x_15:
        /* <DEDUP_REMOVED lines=27> */
[----:B------:R-:W-:-:S07]  /*2f40*/  @!P1 LOP3.LUT R8, RZ, UR4, RZ, 0x33, !PT ;  /* 0x00000004ff089c12 */ /* 0x000fce000f8e33ff */
.L_x_14:
[----:B------:R-:W-:Y:S05]  /*2f50*/  BSYNC.RECONVERGENT B0 ;  /* 0x0000000000007941 */ /* 0x000fea0003800200 */
.L_x_11:
[----:B------:R-:W0:Y:S02]  /*2f60*/  LDC R6, c[0x0][0x390] ;  /* 0x0000e400ff067b82 */ /* 0x000e240000000800 */
[----:B0-----:R-:W-:-:S13]  /*2f70*/  ISETP.GE.AND P0, PT, R6, 0x1, PT ;  /* 0x000000010600780c */ /* 0x001fda0003f06270 */
[----:B------:R-:W-:Y:S05]  /*2f80*/  @!P0 EXIT ;  /* 0x000000000000894d */ /* 0x000fea0003800000 */
[----:B------:R-:W0:Y:S01]  /*2f90*/  LDC.64 R6, c[0x0][0x380] ;  /* 0x0000e000ff067b82 */ /* 0x000e220000000a00 */
[----:B------:R-:W-:Y:S01]  /*2fa0*/  IMAD.MOV.U32 R15, RZ, RZ, RZ ;  /* 0x000000ffff0f7224 */ /* 0x000fe200078e00ff */
[----:B------:R-:W1:Y:S01]  /*2fb0*/  LDCU UR10, c[0x0][0x388] ;  /* 0x00007100ff0a77ac */ /* 0x000e620008000800 */
[----:B------:R-:W2:Y:S01]  /*2fc0*/  LDCU UR5, c[0x0][0x390] ;  /* 0x00007200ff0577ac */ /* 0x000ea20008000800 */
[----:B------:R-:W3:Y:S04]  /*2fd0*/  LDCU.64 UR8, c[0x0][0x380] ;  /* 0x00007000ff0877ac */ /* 0x000ee80008000a00 */
.L_x_24:
[----:B------:R-:W-:Y:S01]  /*2fe0*/  ISETP.GE.AND P0, PT, R9, 0x1, PT ;  /* 0x000000010900780c */ /* 0x000fe20003f06270 */
[----:B------:R-:W-:Y:S05]  /*2ff0*/  YIELD ;  /* 0x0000000000007946 */ /* 0x000fea0003800000 */
[----:B------:R-:W-:Y:S01]  /*3000*/  IMAD.MOV.U32 R10, RZ, RZ, R3 ;  /* 0x000000ffff0a7224 */ /* 0x000fe200078e0003 */
[----:B------:R-:W-:Y:S01]  /*3010*/  BSSY.RECONVERGENT B0, `(.L_x_16) ;  /* 0x0000032000007945 */ /* 0x000fe20003800200 */
[----:B------:R-:W-:-:S03]  /*3020*/  IMAD.MOV.U32 R3, RZ, RZ, R4 ;  /* 0x000000ffff037224 */ /* 0x000fc600078e0004 */
[----:B------:R-:W-:Y:S01]  /*3030*/  BSSY.RELIABLE B1, `(.L_x_17) ;  /* 0x0000028000017945 */ /* 0x000fe20003800100 */
[----:B------:R-:W-:Y:S02]  /*3040*/  IMAD.MOV.U32 R4, RZ, RZ, R5 ;  /* 0x000000ffff047224 */ /* 0x000fe400078e0005 */
[----:B------:R-:W-:Y:S02]  /*3050*/  IMAD.MOV.U32 R5, RZ, RZ, R0 ;  /* 0x000000ffff057224 */ /* 0x000fe400078e0000 */
[----:B------:R-:W-:Y:S01]  /*3060*/  IMAD.MOV.U32 R0, RZ, RZ, R13 ;  /* 0x000000ffff007224 */ /* 0x000fe200078e000d */
[----:B------:R-:W-:Y:S06]  /*3070*/  @!P0 BRA `(.L_x_18) ;  /* 0x00000000001c8947 */ /* 0x000fec0003800000 */
[----:B------:R-:W-:Y:S02]  /*3080*/  VIADD R12, R9, 0xffffffff ;  /* 0xffffffff090c7836 */ /* 0x000fe40000000000 */
[----:B-1----:R-:W-:-:S04]  /*3090*/  IMAD.U32 R11, RZ, RZ, UR10 ;  /* 0x0000000aff0b7e24 */ /* 0x002fc8000f8e00ff */
[----:B------:R-:W-:-:S04]  /*30a0*/  IMAD R13, R12, R11, R8 ;  /* 0x0000000b0c0d7224 */ /* 0x000fc800078e0208 */
[----:B0-----:R-:W-:-:S06]  /*30b0*/  IMAD.WIDE R12, R13, 0x4, R6 ;  /* 0x000000040d0c7825 */ /* 0x001fcc00078e0206 */
[----:B------:R-:W4:Y:S02]  /*30c0*/  LDG.E R12, desc[UR6][R12.64] ;  /* 0x000000060c0c7981 */ /* 0x000f24000c1e1900 */
[----:B----4-:R-:W-:-:S13]  /*30d0*/  ISETP.NE.AND P0, PT, R12, RZ, PT ;  /* 0x000000ff0c00720c */ /* 0x010fda0003f05270 */
[----:B------:R-:W-:Y:S05]  /*30e0*/  @P0 BRA `(.L_x_19) ;  /* 0x0000000000700947 */ /* 0x000fea0003800000 */
.L_x_18:
[----:B------:R-:W-:Y:S02]  /*30f0*/  VIADD R12, R9, 0x1 ;  /* 0x00000001090c7836 */ /* 0x000fe40000000000 */
[----:B-1----:R-:W-:-:S05]  /*3100*/  IMAD.U32 R11, RZ, RZ, UR10 ;  /* 0x0000000aff0b7e24 */ /* 0x002fca000f8e00ff */
[----:B------:R-:W-:-:S13]  /*3110*/  ISETP.GE.AND P0, PT, R12, R11, PT ;  /* 0x0000000b0c00720c */ /* 0x000fda0003f06270 */
[----:B------:R-:W-:Y:S05]  /*3120*/  @P0 BRA `(.L_x_20) ;  /* 0x0000000000140947 */ /* 0x000fea0003800000 */
[----:B------:R-:W-:-:S04]  /*3130*/  IMAD R13, R12, R11, R8 ;  /* 0x0000000b0c0d7224 */ /* 0x000fc800078e0208 */
[----:B0-----:R-:W-:-:S06]  /*3140*/  IMAD.WIDE R12, R13, 0x4, R6 ;  /* 0x000000040d0c7825 */ /* 0x001fcc00078e0206 */
[----:B------:R-:W4:Y:S02]  /*3150*/  LDG.E R12, desc[UR6][R12.64] ;  /* 0x000000060c0c7981 */ /* 0x000f24000c1e1900 */
[----:B----4-:R-:W-:-:S13]  /*3160*/  ISETP.NE.AND P0, PT, R12, RZ, PT ;  /* 0x000000ff0c00720c */ /* 0x010fda0003f05270 */
[----:B------:R-:W-:Y:S05]  /*3170*/  @P0 BRA `(.L_x_19) ;  /* 0x00000000004c0947 */ /* 0x000fea0003800000 */
.L_x_20:
[----:B------:R-:W-:Y:S01]  /*3180*/  IMAD R13, R9, R11, RZ ;  /* 0x0000000b090d7224 */ /* 0x000fe200078e02ff */
[----:B------:R-:W-:-:S04]  /*3190*/  SHF.R.S32.HI R12, RZ, 0x1f, R8 ;  /* 0x0000001fff0c7819 */ /* 0x000fc80000011408 */
[----:B------:R-:W-:-:S04]  /*31a0*/  IADD3 R14, P0, PT, R13, R8, RZ ;  /* 0x000000080d0e7210 */ /* 0x000fc80007f1e0ff */
[----:B------:R-:W-:Y:S02]  /*31b0*/  LEA.HI.X.SX32 R13, R13, R12, 0x1, P0 ;  /* 0x0000000c0d0d7211 */ /* 0x000fe400000f0eff */
[----:B------:R-:W-:Y:S02]  /*31c0*/  ISETP.GE.AND P0, PT, R8, 0x1, PT ;  /* 0x000000010800780c */ /* 0x000fe40003f06270 */
[----:B---3--:R-:W-:-:S04]  /*31d0*/  LEA R12, P1, R14, UR8, 0x2 ;  /* 0x000000080e0c7c11 */ /* 0x008fc8000f8210ff */
[----:B------:R-:W-:-:S07]  /*31e0*/  LEA.HI.X R13, R14, UR9, R13, 0x2, P1 ;  /* 0x000000090e0d7c11 */ /* 0x000fce00088f140d */
[----:B------:R-:W-:Y:S05]  /*31f0*/  @!P0 BRA `(.L_x_21) ;  /* 0x00000000000c8947 */ /* 0x000fea0003800000 */
[----:B------:R-:W3:Y:S02]  /*3200*/  LDG.E R14, desc[UR6][R12.64+-0x4] ;  /* 0xfffffc060c0e7981 */ /* 0x000ee4000c1e1900 */
[----:B---3--:R-:W-:-:S13]  /*3210*/  ISETP.NE.AND P0, PT, R14, RZ, PT ;  /* 0x000000ff0e00720c */ /* 0x008fda0003f05270 */
[----:B------:R-:W-:Y:S05]  /*3220*/  @P0 BRA `(.L_x_19) ;  /* 0x0000000000200947 */ /* 0x000fea0003800000 */
.L_x_21:
[----:B------:R-:W-:-:S05]  /*3230*/  VIADD R14, R8, 0x1 ;  /* 0x00000001080e7836 */ /* 0x000fca0000000000 */
[----:B------:R-:W-:-:S13]  /*3240*/  ISETP.GE.AND P0, PT, R14, R11, PT ;  /* 0x0000000b0e00720c */ /* 0x000fda0003f06270 */
[----:B------:R-:W-:Y:S05]  /*3250*/  @P0 BREAK.RELIABLE B1 ;  /* 0x0000000000010942 */ /* 0x000fea0003800100 */
[----:B------:R-:W-:Y:S05]  /*3260*/  @P0 BRA `(.L_x_22) ;  /* 0x0000000000300947 */ /* 0x000fea0003800000 */
[----:B------:R-:W3:Y:S02]  /*3270*/  LDG.E R12, desc[UR6][R12.64+0x4] ;  /* 0x000004060c0c7981 */ /* 0x000ee4000c1e1900 */
[----:B---3--:R-:W-:-:S13]  /*3280*/  ISETP.NE.AND P0, PT, R12, RZ, PT ;  /* 0x000000ff0c00720c */ /* 0x008fda0003f05270 */
[----:B------:R-:W-:Y:S05]  /*3290*/  @!P0 BREAK.RELIABLE B1 ;  /* 0x0000000000018942 */ /* 0x000fea0003800100 */
[----:B------:R-:W-:Y:S05]  /*32a0*/  @!P0 BRA `(.L_x_22) ;  /* 0x0000000000208947 */ /* 0x000fea0003800000 */
.L_x_19:
[----:B--23--:R-:W-:Y:S05]  /*32b0*/  BSYNC.RELIABLE B1 ;  /* 0x0000000000017941 */ /* 0x00cfea0003800100 */
.L_x_17:
[----:B------:R-:W-:Y:S02]  /*32c0*/  IMAD R13, R9, R11, R8 ;  /* 0x0000000b090d7224 */ /* 0x000fe400078e0208 */
[----:B------:R-:W-:Y:S02]  /*32d0*/  IMAD.MOV.U32 R17, RZ, RZ, 0x1 ;  /* 0x00000001ff117424 */ /* 0x000fe400078e00ff */
[----:B------:R-:W-:Y:S02]  /*32e0*/  IMAD.MOV.U32 R16, RZ, RZ, RZ ;  /* 0x000000ffff107224 */ /* 0x000fe400078e00ff */
[----:B0-----:R-:W-:-:S05]  /*32f0*/  IMAD.WIDE R12, R13, 0x4, R6 ;  /* 0x000000040d0c7825 */ /* 0x001fca00078e0206 */
[----:B------:R-:W2:Y:S02]  /*3300*/  ATOMG.E.CAS.STRONG.GPU PT, R14, [R12], R16, R17 ;  /* 0x000000100c0e73a9 */ /* 0x000ea400001ee111 */
[----:B--2---:R-:W-:-:S13]  /*3310*/  ISETP.NE.AND P0, PT, R14, RZ, PT ;  /* 0x000000ff0e00720c */ /* 0x004fda0003f05270 */
[----:B------:R-:W-:Y:S05]  /*3320*/  @!P0 BRA `(.L_x_23) ;  /* 0x0000000000788947 */ /* 0x000fea0003800000 */
.L_x_22:
[----:B--2---:R-:W-:Y:S05]  /*3330*/  BSYNC.RECONVERGENT B0 ;  /* 0x0000000000007941 */ /* 0x004fea0003800200 */
.L_x_16:
[----:B------:R-:W-:Y:S01]  /*3340*/  SHF.R.U32.HI R13, RZ, 0x2, R10 ;  /* 0x00000002ff0d7819 */ /* 0x000fe2000001160a */
[----:B------:R-:W-:Y:S02]  /*3350*/  IMAD.SHL.U32 R12, R0, 0x10, RZ ;  /* 0x00000010000c7824 */ /* 0x000fe400078e00ff */
[----:B------:R-:W-:Y:S01]  /*3360*/  VIADD R2, R2, 0x587c5 ;  /* 0x000587c502027836 */ /* 0x000fe20000000000 */
[----:B------:R-:W-:Y:S01]  /*3370*/  LOP3.LUT R13, R13, R10, RZ, 0x3c, !PT ;  /* 0x0000000a0d0d7212 */ /* 0x000fe200078e3cff */
[----:B------:R-:W-:-:S04]  /*3380*/  VIADD R15, R15, 0x1 ;  /* 0x000000010f0f7836 */ /* 0x000fc80000000000 */
[----:B------:R-:W-:-:S05]  /*3390*/  IMAD.SHL.U32 R10, R13, 0x2, RZ ;  /* 0x000000020d0a7824 */ /* 0x000fca00078e00ff */
[----:B------:R-:W-:Y:S01]  /*33a0*/  LOP3.LUT R13, R13, R10, R12, 0x96, !PT ;  /* 0x0000000a0d0d7212 */ /* 0x000fe200078e960c */
[----:B------:R-:W-:-:S03]  /*33b0*/  VIADD R12, R9, 0x1 ;  /* 0x00000001090c7836 */ /* 0x000fc60000000000 */
[----:B------:R-:W-:-:S05]  /*33c0*/  LOP3.LUT R13, R13, R0, RZ, 0x3c, !PT ;  /* 0x000000000d0d7212 */ /* 0x000fca00078e3cff */
[----:B------:R-:W-:-:S05]  /*33d0*/  IMAD.IADD R10, R13, 0x1, R2 ;  /* 0x000000010d0a7824 */ /* 0x000fca00078e0202 */
[----:B------:R-:W-:-:S04]  /*33e0*/  LOP3.LUT P2, R10, R10, 0x3, RZ, 0xc0, !PT ;  /* 0x000000030a0a7812 */ /* 0x000fc8000784c0ff */
[C---:B------:R-:W-:Y:S02]  /*33f0*/  ISETP.NE.AND P0, PT, R10.reuse, 0x2, PT ;  /* 0x000000020a00780c */ /* 0x040fe40003f05270 */
[C---:B------:R-:W-:Y:S02]  /*3400*/  ISETP.NE.AND P1, PT, R10.reuse, 0x3, PT ;  /* 0x000000030a00780c */ /* 0x040fe40003f25270 */
[----:B------:R-:W-:Y:S01]  /*3410*/  ISETP.NE.AND P3, PT, R10, 0x1, PT ;  /* 0x000000010a00780c */ /* 0x000fe20003f65270 */
[----:B------:R-:W-:-:S04]  /*3420*/  VIADD R10, R8, 0x1 ;  /* 0x00000001080a7836 */ /* 0x000fc80000000000 */
[----:B------:R-:W-:Y:S01]  /*3430*/  @P2 IMAD.MOV R12, RZ, RZ, R9 ;  /* 0x000000ffff0c2224 */ /* 0x000fe200078e0209 */
[----:B------:R-:W-:-:S03]  /*3440*/  ISETP.LT.AND P2, PT, R15, UR5, PT ;  /* 0x000000050f007c0c */ /* 0x000fc6000bf41270 */
[----:B------:R-:W-:Y:S02]  /*3450*/  @P0 IMAD.MOV R10, RZ, RZ, R8 ;  /* 0x000000ffff0a0224 */ /* 0x000fe400078e0208 */
[----:B------:R-:W-:Y:S02]  /*3460*/  VIADD R9, R12, 0xffffffff ;  /* 0xffffffff0c097836 */ /* 0x000fe40000000000 */
[----:B------:R-:W-:Y:S02]  /*3470*/  VIADD R8, R10, 0xffffffff ;  /* 0xffffffff0a087836 */ /* 0x000fe40000000000 */
[----:B------:R-:W-:Y:S02]  /*3480*/  @P3 IMAD.MOV R9, RZ, RZ, R12 ;  /* 0x000000ffff093224 */ /* 0x000fe400078e020c */
[----:B------:R-:W-:-:S03]  /*3490*/  @P1 IMAD.MOV R8, RZ, RZ, R10 ;  /* 0x000000ffff081224 */ /* 0x000fc600078e020a */
[CC--:B------:R-:W-:Y:S02]  /*34a0*/  ISETP.GE.AND P1, PT, R9.reuse, R11.reuse, PT ;  /* 0x0000000b0900720c */ /* 0x0c0fe40003f26270 */
[C---:B------:R-:W-:Y:S02]  /*34b0*/  ISETP.GE.AND P0, PT, R8.reuse, R11, PT ;  /* 0x0000000b0800720c */ /* 0x040fe40003f06270 */
[----:B------:R-:W-:Y:S02]  /*34c0*/  ISETP.GT.AND P1, PT, R9, -0x1, !P1 ;  /* 0xffffffff0900780c */ /* 0x000fe40004f24270 */
[----:B------:R-:W-:-:S04]  /*34d0*/  ISETP.GT.AND P0, PT, R8, -0x1, !P0 ;  /* 0xffffffff0800780c */ /* 0x000fc80004704270 */
[----:B------:R-:W-:-:S13]  /*34e0*/  PLOP3.LUT P0, PT, P0, P1, PT, 0x80, 0x8 ;  /* 0x000000000008781c */ /* 0x000fda0000703070 */
[----:B------:R-:W-:Y:S05]  /*34f0*/  @P0 BRA P2, `(.L_x_24) ;  /* 0xfffffff800b80947 */ /* 0x000fea000103ffff */
[----:B------:R-:W-:Y:S05]  /*3500*/  EXIT ;  /* 0x000000000000794d */ /* 0x000fea0003800000 */
.L_x_23:
[----:B------:R-:W0:Y:S01]  /*3510*/  S2R R5, SR_LANEID ;  /* 0x0000000000057919 */ /* 0x000e220000000000 */
[----:B------:R-:W-:Y:S01]  /*3520*/  VOTEU.ANY UR4, UPT, PT ;  /* 0x0000000000047886 */ /* 0x000fe200038e0100 */
[----:B------:R-:W1:Y:S01]  /*3530*/  LDC.64 R2, c[0x4][0x40] ;  /* 0x01001000ff027b82 */ /* 0x000e620000000a00 */
[----:B------:R-:W0:Y:S08]  /*3540*/  FLO.U32 R0, UR4 ;  /* 0x0000000400007d00 */ /* 0x000e3000080e0000 */
[----:B------:R-:W1:Y:S01]  /*3550*/  POPC R7, UR4 ;  /* 0x0000000400077d09 */ /* 0x000e620008000000 */
[----:B0-----:R-:W-:-:S13]  /*3560*/  ISETP.EQ.U32.AND P0, PT, R0, R5, PT ;  /* 0x000000050000720c */ /* 0x001fda0003f02070 */
[----:B-1----:R-:W2:Y:S01]  /*3570*/  @P0 ATOMG.E.ADD.STRONG.GPU PT, R3, desc[UR6][R2.64], R7 ;  /* 0x80000007020309a8 */ /* 0x002ea200081ef106 */
[----:B------:R-:W0:Y:S02]  /*3580*/  S2R R4, SR_LTMASK ;  /* 0x0000000000047919 */ /* 0x000e240000003900 */
[----:B0-----:R-:W-:-:S06]  /*3590*/  LOP3.LUT R4, R4, UR4, RZ, 0xc0, !PT ;  /* 0x0000000404047c12 */ /* 0x001fcc000f8ec0ff */
[----:B------:R-:W0:Y:S01]  /*35a0*/  POPC R4, R4 ;  /* 0x0000000400047309 */ /* 0x000e220000000000 */
[----:B--2---:R-:W0:Y:S02]  /*35b0*/  SHFL.IDX PT, R5, R3, R0, 0x1f ;  /* 0x00001f0003057589 */ /* 0x004e2400000e0000 */
[----:B0-----:R-:W-:-:S05]  /*35c0*/  IADD3 R5, PT, PT, R5, 0x1, R4 ;  /* 0x0000000105057810 */ /* 0x001fca0007ffe004 */
[----:B------:R-:W-:Y:S01]  /*35d0*/  STG.E desc[UR6][R12.64], R5 ;  /* 0x000000050c007986 */ /* 0x000fe2000c101906 */
[----:B------:R-:W-:Y:S05]  /*35e0*/  EXIT ;  /* 0x000000000000794d */ /* 0x000fea0003800000 */
.L_x_25:
[----:B------:R-:W-:-:S00]  /*35f0*/  BRA `(.L_x_25) ;  /* 0xfffffffc00fc7947 */ /* 0x000fc0000383ffff */
[----:B------:R-:W-:-:S00]  /*3600*/  NOP ;  /* 0x0000000000007918 */ /* 0x000fc00000000000 */
[----:B------:R-:W-:-:S00]  /*3610*/  NOP ;  /* 0x0000000000007918 */ /* 0x000fc00000000000 */
[----:B------:R-:W-:-:S00]  /*3620*/  NOP ;  /* 0x0000000000007918 */ /* 0x000fc00000000000 */
[----:B------:R-:W-:-:S00]  /*3630*/  NOP ;  /* 0x0000000000007918 */ /* 0x000fc00000000000 */
[----:B------:R-:W-:-:S00]  /*3640*/  NOP ;  /* 0x0000000000007918 */ /* 0x000fc00000000000 */
[----:B------:R-:W-:-:S00]  /*3650*/  NOP ;  /* 0x0000000000007918 */ /* 0x000fc00000000000 */
[----:B------:R-:W-:-:S00]  /*3660*/  NOP ;  /* 0x0000000000007918 */ /* 0x000fc00000000000 */
[----:B------:R-:W-:-:S00]  /*3670*/  NOP ;  /* 0x0000000000007918 */ /* 0x000fc00000000000 */
.L_x_26:


//--------------------- .nv.global.init           --------------------------
	.section	.nv.global.init,"aw",@progbits
	.align	4
.nv.global.init:
	.type		mrg32k3aM1SubSeq,@object
	.size		mrg32k3aM1SubSeq,(mrg32k3aM2SubSeq - mrg32k3aM1SubSeq)
mrg32k3aM1SubSeq:
        /*0000*/ 	.byte	0x0b, 0xcc, 0xee, 0x04, 0x73, 0x29, 0x8b, 0x6f, 0xf6, 0x53, 0x03, 0xf6, 0x23, 0xf6, 0xea, 0xda
        /* <DEDUP_REMOVED lines=125> */
	.type		mrg32k3aM2SubSeq,@object
	.size		mrg32k3aM2SubSeq,(mrg32k3aM1 - mrg32k3aM2SubSeq)
mrg32k3aM2SubSeq:
        /* <DEDUP_REMOVED lines=126> */
	.type		mrg32k3aM1,@object
	.size		mrg32k3aM1,(mrg32k3aM1Seq - mrg32k3aM1)
mrg32k3aM1:
        /* <DEDUP_REMOVED lines=144> */
	.type		mrg32k3aM1Seq,@object
	.size		mrg32k3aM1Seq,(mrg32k3aM2 - mrg32k3aM1Seq)
mrg32k3aM1Seq:
        /* <DEDUP_REMOVED lines=144> */
	.type		mrg32k3aM2,@object
	.size		mrg32k3aM2,(mrg32k3aM2Seq - mrg32k3aM2)
mrg32k3aM2:
        /* <DEDUP_REMOVED lines=144> */
	.type		mrg32k3aM2Seq,@object
	.size		mrg32k3aM2Seq,(precalc_xorwow_matrix - mrg32k3aM2Seq)
mrg32k3aM2Seq:
        /* <DEDUP_REMOVED lines=144> */
	.type		precalc_xorwow_matrix,@object
	.size		precalc_xorwow_matrix,(precalc_xorwow_offset_matrix - precalc_xorwow_matrix)
precalc_xorwow_matrix:
        /* <DEDUP_REMOVED lines=6400> */
	.type		precalc_xorwow_offset_matrix,@object
	.size		precalc_xorwow_offset_matrix,(.L_1 - precalc_xorwow_offset_matrix)
precalc_xorwow_offset_matrix:
        /* <DEDUP_REMOVED lines=6400> */
.L_1:


//--------------------- .nv.shared.reserved.0     --------------------------
	.section	.nv.shared.reserved.0,"aw",@nobits
	.weak		__nv_reservedSMEM_offset_0_alias
	.size		__nv_reservedSMEM_offset_0_alias, 0, 64
	.other		__nv_reservedSMEM_offset_0_alias,@"STO_CUDA_RESERVED_SHARED STV_DEFAULT"
__nv_reservedSMEM_offset_0_alias:
	.zero		0
	.zero		64


//--------------------- .nv.global                --------------------------
	.section	.nv.global,"aw",@nobits
	.align	4
.nv.global:
	.type		d_stick_counter,@object
	.size		d_stick_counter,(.L_9 - d_stick_counter)
d_stick_counter:
	.zero		4
.L_9:


//--------------------- .nv.constant0._Z10dla_kernelPiiiiy --------------------------
	.section	.nv.constant0._Z10dla_kernelPiiiiy,"a",@progbits
	.sectionflags	@""
	.align	4
.nv.constant0._Z10dla_kernelPiiiiy:
	.zero		928


//--------------------- SYMBOLS --------------------------

	.type		.nv.reservedSmem.offset0,@object
	.size		.nv.reservedSmem.offset0,0x4
